def attn_fwd(
    Q,
    K,
    V,
    Out,
    Lse,
    sm_scale,
    stride_qz,
    stride_qh,
    stride_qm,
    stride_qk,
    stride_kz,
    stride_kh,
    stride_kn,
    stride_kk,
    stride_vz,
    stride_vh,
    stride_vn,
    stride_vk,
    stride_oz,
    stride_oh,
    stride_om,
    stride_ok,
    seqlen_q,
    seqlen_k,
    BLOCK_M: tl.constexpr,
    BLOCK_N: tl.constexpr,
    HEAD_DIM: tl.constexpr,
    CAUSAL: tl.constexpr,
):
    start_m = tl.program_id(0)
    off_hz = tl.program_id(1)
    q_off = off_hz * stride_qh
    k_off = off_hz * stride_kh
    v_off = off_hz * stride_vh
    offs_m = start_m * BLOCK_M + tl.arange(0, BLOCK_M)
    offs_d = tl.arange(0, HEAD_DIM)
    offs_n = tl.arange(0, BLOCK_N)
    q_ptrs = Q + q_off + offs_m[:, None] * stride_qm + offs_d[None, :] * stride_qk
    k_ptrs = K + k_off + offs_d[:, None] * stride_kk + offs_n[None, :] * stride_kn
    v_ptrs = V + v_off + offs_n[:, None] * stride_vn + offs_d[None, :] * stride_vk
    m_i = tl.full([BLOCK_M], float("-inf"), dtype=tl.float32)
    l_i = tl.zeros([BLOCK_M], dtype=tl.float32) + 1.0
    acc = tl.zeros([BLOCK_M, HEAD_DIM], dtype=tl.float32)
    q = tl.load(q_ptrs)
    acc, l_i, m_i = _attn_fwd_inner(
        acc,
        l_i,
        m_i,
        q,
        k_ptrs,
        v_ptrs,
        sm_scale,
        stride_kn,
        stride_vn,
        start_m,
        seqlen_k,
        BLOCK_M,
        BLOCK_N,
        HEAD_DIM,
        CAUSAL,
    )
    acc = acc / l_i[:, None]
    lse = m_i + tl.math.log2(l_i) / 1.4426950408889634
    o_ptrs = (
        Out
        + off_hz * stride_oh
        + offs_m[:, None] * stride_om
        + offs_d[None, :] * stride_ok
    )
    tl.store(o_ptrs, acc.to(Out.dtype.element_ty))
    tl.store(Lse + off_hz * seqlen_q + offs_m, lse)

# config = {"BLOCK_M": 128, "BLOCK_N": 128, "HEAD_DIM": 64, "arch": "sm_100", "causal": false, "dtype": "fp8e4m3", "num_stages": 4, "num_warps": 8}
# arch = sm_100


// ===== COMPILED SASS (sm_100a) =====

	.target	sm_100a

	.elftype	@"ET_EXEC"


//--------------------- .note.nv.tkinfo           --------------------------
	.section	.note.nv.tkinfo,"",@"SHT_NOTE"
	.sectionflags	@"SHF_NOTE_NV_TKINFO"
	.tkinfo
        /*0018*/ 	.word	0x00000081
        /*0030*/ 	.string	""
        /*0030*/ 	.string	"ptxas-blackwell"
        /*0030*/ 	.string	"Cuda compilation tools, release 12.9, V12.9.86"
        /*0030*/ 	.string	"Build cuda_12.9.r12.9/compiler.36037853_0"
        /*0030*/ 	.string	"-v  -suppress-debug-info  -lineinfo  -arch sm_100a "



//--------------------- .note.nv.cuver            --------------------------
	.section	.note.nv.cuver,"",@"SHT_NOTE"
	.sectionflags	@"SHF_NOTE_NV_CUVER"
        /*0018*/ 	.short	0x0001
        /*001a*/ 	.short	0x0064
        /*001c*/ 	.short	0x0001
        /*001e*/ 	.short	0x0000
        /*0020*/ 	.short	0x0001
        /*0022*/ 	.short	0x0000


//--------------------- .nv.info                  --------------------------
	.section	.nv.info,"",@"SHT_CUDA_INFO"
	.align	4


	//----- nvinfo : EIATTR_REGCOUNT
	.align		4
        /*0000*/ 	.byte	0x04, 0x2f
        /*0002*/ 	.short	(.L_5 - .L_4)
	.align		4
.L_4:
        /*0004*/ 	.word	index@(attn_fwd)
        /*0008*/ 	.word	0x000000f8


	//----- nvinfo : EIATTR_FRAME_SIZE
	.align		4
.L_5:
        /*000c*/ 	.byte	0x04, 0x11
        /*000e*/ 	.short	(.L_7 - .L_6)
	.align		4
.L_6:
        /*0010*/ 	.word	index@($__internal_2_$__cuda_sm10x_tcgen05_guardrail_trap_unallocated_columns_being_dealloced)
        /*0014*/ 	.word	0x00000000


	//----- nvinfo : EIATTR_FRAME_SIZE
	.align		4
.L_7:
        /*0018*/ 	.byte	0x04, 0x11
        /*001a*/ 	.short	(.L_9 - .L_8)
	.align		4
.L_8:
        /*001c*/ 	.word	index@($__internal_1_$__cuda_sm10x_tcgen05_guardrail_trap_phase_invalid_during_alloc)
        /*0020*/ 	.word	0x00000000


	//----- nvinfo : EIATTR_FRAME_SIZE
	.align		4
.L_9:
        /*0024*/ 	.byte	0x04, 0x11
        /*0026*/ 	.short	(.L_11 - .L_10)
	.align		4
.L_10:
        /*0028*/ 	.word	index@($__internal_0_$__cuda_sm10x_tcgen05_guardrail_trap_col_being_dealloced_not_returned_by_alloc)
        /*002c*/ 	.word	0x00000000


	//----- nvinfo : EIATTR_FRAME_SIZE
	.align		4
.L_11:
        /*0030*/ 	.byte	0x04, 0x11
        /*0032*/ 	.short	(.L_13 - .L_12)
	.align		4
.L_12:
        /*0034*/ 	.word	index@(attn_fwd)
        /*0038*/ 	.word	0x00000000


	//----- nvinfo : EIATTR_MIN_STACK_SIZE
	.align		4
.L_13:
        /*003c*/ 	.byte	0x04, 0x12
        /*003e*/ 	.short	(.L_15 - .L_14)
	.align		4
.L_14:
        /*0040*/ 	.word	index@(attn_fwd)
        /*0044*/ 	.word	0x00000000
.L_15:


//--------------------- .nv.info.attn_fwd         --------------------------
	.section	.nv.info.attn_fwd,"",@"SHT_CUDA_INFO"
	.sectionflags	@""
	.align	4


	//----- nvinfo : EIATTR_CUDA_API_VERSION
	.align		4
        /*0000*/ 	.byte	0x04, 0x37
        /*0002*/ 	.short	(.L_17 - .L_16)
.L_16:
        /*0004*/ 	.word	0x00000081


	//----- nvinfo : EIATTR_KPARAM_INFO
	.align		4
.L_17:
        /*0008*/ 	.byte	0x04, 0x17
        /*000a*/ 	.short	(.L_19 - .L_18)
.L_18:
        /*000c*/ 	.word	0x00000000
        /*0010*/ 	.short	0x0019
        /*0012*/ 	.short	0x0080
        /*0014*/ 	.byte	0x00, 0xf4, 0x21, 0x00


	//----- nvinfo : EIATTR_KPARAM_INFO
	.align		4
.L_19:
        /*0018*/ 	.byte	0x04, 0x17
        /*001a*/ 	.short	(.L_21 - .L_20)
.L_20:
        /*001c*/ 	.word	0x00000000
        /*0020*/ 	.short	0x0018
        /*0022*/ 	.short	0x0078
        /*0024*/ 	.byte	0x00, 0xf4, 0x21, 0x00


	//----- nvinfo : EIATTR_KPARAM_INFO
	.align		4
.L_21:
        /*0028*/ 	.byte	0x04, 0x17
        /*002a*/ 	.short	(.L_23 - .L_22)
.L_22:
        /*002c*/ 	.word	0x00000000
        /*0030*/ 	.short	0x0017
        /*0032*/ 	.short	0x0070
        /*0034*/ 	.byte	0x00, 0xf0, 0x11, 0x00


	//----- nvinfo : EIATTR_KPARAM_INFO
	.align		4
.L_23:
        /*0038*/ 	.byte	0x04, 0x17
        /*003a*/ 	.short	(.L_25 - .L_24)
.L_24:
        /*003c*/ 	.word	0x00000000
        /*0040*/ 	.short	0x0016
        /*0042*/ 	.short	0x006c
        /*0044*/ 	.byte	0x00, 0xf0, 0x11, 0x00


	//----- nvinfo : EIATTR_KPARAM_INFO
	.align		4
.L_25:
        /*0048*/ 	.byte	0x04, 0x17
        /*004a*/ 	.short	(.L_27 - .L_26)
.L_26:
        /*004c*/ 	.word	0x00000000
        /*0050*/ 	.short	0x0015
        /*0052*/ 	.short	0x0068
        /*0054*/ 	.byte	0x00, 0xf0, 0x11, 0x00


	//----- nvinfo : EIATTR_KPARAM_INFO
	.align		4
.L_27:
        /*0058*/ 	.byte	0x04, 0x17
        /*005a*/ 	.short	(.L_29 - .L_28)
.L_28:
        /*005c*/ 	.word	0x00000000
        /*0060*/ 	.short	0x0014
        /*0062*/ 	.short	0x0064
        /*0064*/ 	.byte	0x00, 0xf0, 0x11, 0x00


	//----- nvinfo : EIATTR_KPARAM_INFO
	.align		4
.L_29:
        /*0068*/ 	.byte	0x04, 0x17
        /*006a*/ 	.short	(.L_31 - .L_30)
.L_30:
        /*006c*/ 	.word	0x00000000
        /*0070*/ 	.short	0x0013
        /*0072*/ 	.short	0x0060
        /*0074*/ 	.byte	0x00, 0xf0, 0x11, 0x00


	//----- nvinfo : EIATTR_KPARAM_INFO
	.align		4
.L_31:
        /*0078*/ 	.byte	0x04, 0x17
        /*007a*/ 	.short	(.L_33 - .L_32)
.L_32:
        /*007c*/ 	.word	0x00000000
        /*0080*/ 	.short	0x0012
        /*0082*/ 	.short	0x005c
        /*0084*/ 	.byte	0x00, 0xf0, 0x11, 0x00


	//----- nvinfo : EIATTR_KPARAM_INFO
	.align		4
.L_33:
        /*0088*/ 	.byte	0x04, 0x17
        /*008a*/ 	.short	(.L_35 - .L_34)
.L_34:
        /*008c*/ 	.word	0x00000000
        /*0090*/ 	.short	0x0011
        /*0092*/ 	.short	0x0058
        /*0094*/ 	.byte	0x00, 0xf0, 0x11, 0x00


	//----- nvinfo : EIATTR_KPARAM_INFO
	.align		4
.L_35:
        /*0098*/ 	.byte	0x04, 0x17
        /*009a*/ 	.short	(.L_37 - .L_36)
.L_36:
        /*009c*/ 	.word	0x00000000
        /*00a0*/ 	.short	0x0010
        /*00a2*/ 	.short	0x0054
        /*00a4*/ 	.byte	0x00, 0xf0, 0x11, 0x00


	//----- nvinfo : EIATTR_KPARAM_INFO
	.align		4
.L_37:
        /*00a8*/ 	.byte	0x04, 0x17
        /*00aa*/ 	.short	(.L_39 - .L_38)
.L_38:
        /*00ac*/ 	.word	0x00000000
        /*00b0*/ 	.short	0x000f
        /*00b2*/ 	.short	0x0050
        /*00b4*/ 	.byte	0x00, 0xf0, 0x11, 0x00


	//----- nvinfo : EIATTR_KPARAM_INFO
	.align		4
.L_39:
        /*00b8*/ 	.byte	0x04, 0x17
        /*00ba*/ 	.short	(.L_41 - .L_40)
.L_40:
        /*00bc*/ 	.word	0x00000000
        /*00c0*/ 	.short	0x000e
        /*00c2*/ 	.short	0x004c
        /*00c4*/ 	.byte	0x00, 0xf0, 0x11, 0x00


	//----- nvinfo : EIATTR_KPARAM_INFO
	.align		4
.L_41:
        /*00c8*/ 	.byte	0x04, 0x17
        /*00ca*/ 	.short	(.L_43 - .L_42)
.L_42:
        /*00cc*/ 	.word	0x00000000
        /*00d0*/ 	.short	0x000d
        /*00d2*/ 	.short	0x0048
        /*00d4*/ 	.byte	0x00, 0xf0, 0x11, 0x00


	//----- nvinfo : EIATTR_KPARAM_INFO
	.align		4
.L_43:
        /*00d8*/ 	.byte	0x04, 0x17
        /*00da*/ 	.short	(.L_45 - .L_44)
.L_44:
        /*00dc*/ 	.word	0x00000000
        /*00e0*/ 	.short	0x000c
        /*00e2*/ 	.short	0x0044
        /*00e4*/ 	.byte	0x00, 0xf0, 0x11, 0x00


	//----- nvinfo : EIATTR_KPARAM_INFO
	.align		4
.L_45:
        /*00e8*/ 	.byte	0x04, 0x17
        /*00ea*/ 	.short	(.L_47 - .L_46)
.L_46:
        /*00ec*/ 	.word	0x00000000
        /*00f0*/ 	.short	0x000b
        /*00f2*/ 	.short	0x0040
        /*00f4*/ 	.byte	0x00, 0xf0, 0x11, 0x00


	//----- nvinfo : EIATTR_KPARAM_INFO
	.align		4
.L_47:
        /*00f8*/ 	.byte	0x04, 0x17
        /*00fa*/ 	.short	(.L_49 - .L_48)
.L_48:
        /*00fc*/ 	.word	0x00000000
        /*0100*/ 	.short	0x000a
        /*0102*/ 	.short	0x003c
        /*0104*/ 	.byte	0x00, 0xf0, 0x11, 0x00


	//----- nvinfo : EIATTR_KPARAM_INFO
	.align		4
.L_49:
        /*0108*/ 	.byte	0x04, 0x17
        /*010a*/ 	.short	(.L_51 - .L_50)
.L_50:
        /*010c*/ 	.word	0x00000000
        /*0110*/ 	.short	0x0009
        /*0112*/ 	.short	0x0038
        /*0114*/ 	.byte	0x00, 0xf0, 0x11, 0x00


	//----- nvinfo : EIATTR_KPARAM_INFO
	.align		4
.L_51:
        /*0118*/ 	.byte	0x04, 0x17
        /*011a*/ 	.short	(.L_53 - .L_52)
.L_52:
        /*011c*/ 	.word	0x00000000
        /*0120*/ 	.short	0x0008
        /*0122*/ 	.short	0x0034
        /*0124*/ 	.byte	0x00, 0xf0, 0x11, 0x00


	//----- nvinfo : EIATTR_KPARAM_INFO
	.align		4
.L_53:
        /*0128*/ 	.byte	0x04, 0x17
        /*012a*/ 	.short	(.L_55 - .L_54)
.L_54:
        /*012c*/ 	.word	0x00000000
        /*0130*/ 	.short	0x0007
        /*0132*/ 	.short	0x0030
        /*0134*/ 	.byte	0x00, 0xf0, 0x11, 0x00


	//----- nvinfo : EIATTR_KPARAM_INFO
	.align		4
.L_55:
        /*0138*/ 	.byte	0x04, 0x17
        /*013a*/ 	.short	(.L_57 - .L_56)
.L_56:
        /*013c*/ 	.word	0x00000000
        /*0140*/ 	.short	0x0006
        /*0142*/ 	.short	0x002c
        /*0144*/ 	.byte	0x00, 0xf0, 0x11, 0x00


	//----- nvinfo : EIATTR_KPARAM_INFO
	.align		4
.L_57:
        /*0148*/ 	.byte	0x04, 0x17
        /*014a*/ 	.short	(.L_59 - .L_58)
.L_58:
        /*014c*/ 	.word	0x00000000
        /*0150*/ 	.short	0x0005
        /*0152*/ 	.short	0x0028
        /*0154*/ 	.byte	0x00, 0xf0, 0x11, 0x00


	//----- nvinfo : EIATTR_KPARAM_INFO
	.align		4
.L_59:
        /*0158*/ 	.byte	0x04, 0x17
        /*015a*/ 	.short	(.L_61 - .L_60)
.L_60:
        /*015c*/ 	.word	0x00000000
        /*0160*/ 	.short	0x0004
        /*0162*/ 	.short	0x0020
        /*0164*/ 	.byte	0x00, 0xf4, 0x21, 0x00


	//----- nvinfo : EIATTR_KPARAM_INFO
	.align		4
.L_61:
        /*0168*/ 	.byte	0x04, 0x17
        /*016a*/ 	.short	(.L_63 - .L_62)
.L_62:
        /*016c*/ 	.word	0x00000000
        /*0170*/ 	.short	0x0003
        /*0172*/ 	.short	0x0018
        /*0174*/ 	.byte	0x00, 0xf4, 0x21, 0x00


	//----- nvinfo : EIATTR_KPARAM_INFO
	.align		4
.L_63:
        /*0178*/ 	.byte	0x04, 0x17
        /*017a*/ 	.short	(.L_65 - .L_64)
.L_64:
        /*017c*/ 	.word	0x00000000
        /*0180*/ 	.short	0x0002
        /*0182*/ 	.short	0x0010
        /*0184*/ 	.byte	0x00, 0xf4, 0x21, 0x00


	//----- nvinfo : EIATTR_KPARAM_INFO
	.align		4
.L_65:
        /*0188*/ 	.byte	0x04, 0x17
        /*018a*/ 	.short	(.L_67 - .L_66)
.L_66:
        /*018c*/ 	.word	0x00000000
        /*0190*/ 	.short	0x0001
        /*0192*/ 	.short	0x0008
        /*0194*/ 	.byte	0x00, 0xf4, 0x21, 0x00


	//----- nvinfo : EIATTR_KPARAM_INFO
	.align		4
.L_67:
        /*0198*/ 	.byte	0x04, 0x17
        /*019a*/ 	.short	(.L_69 - .L_68)
.L_68:
        /*019c*/ 	.word	0x00000000
        /*01a0*/ 	.short	0x0000
        /*01a2*/ 	.short	0x0000
        /*01a4*/ 	.byte	0x00, 0xf4, 0x21, 0x00


	//----- nvinfo : EIATTR_AT_ENTRY_FRAGMENTS
	.align		4
.L_69:
        /*01a8*/ 	.byte	0x04, 0x4f
        /*01aa*/ 	.short	(.L_71 - .L_70)


	//   ....[0]....
.L_70:
        /*01ac*/ 	.word	0x00000004


	//----- nvinfo : EIATTR_RESERVED_SMEM_USED
	.align		4
.L_71:
        /*01b0*/ 	.byte	0x01, 0x41
	.zero		2


	//----- nvinfo : EIATTR_SPARSE_MMA_MASK
	.align		4
        /*01b4*/ 	.byte	0x03, 0x50
        /*01b6*/ 	.short	0x0000


	//----- nvinfo : EIATTR_TCGEN05_1CTA_USED
	.align		4
        /*01b8*/ 	.byte	0x01, 0x51
	.zero		2


	//----- nvinfo : EIATTR_MAXREG_COUNT
	.align		4
        /*01bc*/ 	.byte	0x03, 0x1b
        /*01be*/ 	.short	0x00ff


	//----- nvinfo : EIATTR_NUM_BARRIERS
	.align		4
        /*01c0*/ 	.byte	0x02, 0x4c
        /*01c2*/ 	.byte	0x01
	.zero		1


	//----- nvinfo : EIATTR_INT_WARP_WIDE_INSTR_OFFSETS
	.align		4
        /*01c4*/ 	.byte	0x04, 0x31
        /*01c6*/ 	.short	(.L_73 - .L_72)


	//   ....[0]....
.L_72:
        /*01c8*/ 	.word	0x000015c0


	//   ....[1]....
        /*01cc*/ 	.word	0x000015e0


	//   ....[2]....
        /*01d0*/ 	.word	0x00001c50


	//   ....[3]....
        /*01d4*/ 	.word	0x00001cf0


	//   ....[4]....
        /*01d8*/ 	.word	0x00005640


	//   ....[5]....
        /*01dc*/ 	.word	0x00009eb0


	//   ....[6]....
        /*01e0*/ 	.word	0x00009f00


	//----- nvinfo : EIATTR_COOP_GROUP_MASK_REGIDS
	.align		4
.L_73:
        /*01e4*/ 	.byte	0x04, 0x29
        /*01e6*/ 	.short	(.L_75 - .L_74)


	//   ....[0]....
.L_74:
        /*01e8*/ 	.word	0xffffffff


	//   ....[1]....
        /*01ec*/ 	.word	0xffffffff


	//   ....[2]....
        /*01f0*/ 	.word	0xffffffff


	//   ....[3]....
        /*01f4*/ 	.word	0xffffffff


	//   ....[4]....
        /*01f8*/ 	.word	0xffffffff


	//   ....[5]....
        /*01fc*/ 	.word	0xffffffff


	//   ....[6]....
        /*0200*/ 	.word	0xffffffff


	//   ....[7]....
        /*0204*/ 	.word	0xffffffff


	//----- nvinfo : EIATTR_COOP_GROUP_INSTR_OFFSETS
	.align		4
.L_75:
        /*0208*/ 	.byte	0x04, 0x28
        /*020a*/ 	.short	(.L_77 - .L_76)


	//   ....[0]....
.L_76:
        /*020c*/ 	.word	0x00000050


	//   ....[1]....
        /*0210*/ 	.word	0x00000310


	//   ....[2]....
        /*0214*/ 	.word	0x00002860


	//   ....[3]....
        /*0218*/ 	.word	0x00004830


	//   ....[4]....
        /*021c*/ 	.word	0x00006030


	//   ....[5]....
        /*0220*/ 	.word	0x00007170


	//   ....[6]....
        /*0224*/ 	.word	0x00009d40


	//   ....[7]....
        /*0228*/ 	.word	0x00009fb0


	//----- nvinfo : EIATTR_VRC_CTA_INIT_COUNT
	.align		4
.L_77:
        /*022c*/ 	.byte	0x02, 0x4a
        /*022e*/ 	.byte	0x80
	.zero		1


	//----- nvinfo : EIATTR_MBARRIER_INSTR_OFFSETS
	.align		4
        /*0230*/ 	.byte	0x04, 0x39
        /*0232*/ 	.short	(.L_79 - .L_78)


	//   ....[0]....
.L_78:
        /*0234*/ 	.word	0x00001850
        /*0238*/ 	.word	0x000000ff
        /*023c*/ 	.word	0x00000000
        /*0240*/ 	.short	0x0100
        /*0242*/ 	.byte	0x12
	.zero		1


	//   ....[1]....
        /*0244*/ 	.word	0x00001ce0
        /*0248*/ 	.word	0x000000ff
        /*024c*/ 	.word	0x0000c008
        /*0250*/ 	.short	0x0100
        /*0252*/ 	.byte	0x0e
	.zero		1


	//   ....[2]....
        /*0254*/ 	.word	0x00001f30
        /*0258*/ 	.word	0x000000ff
        /*025c*/ 	.word	0x00008000
        /*0260*/ 	.short	0x0100
        /*0262*/ 	.byte	0x0e
	.zero		1


	//   ....[3]....
        /*0264*/ 	.word	0x00002120
        /*0268*/ 	.word	0x000000ff
        /*026c*/ 	.word	0x00008000
        /*0270*/ 	.short	0x010a
        /*0272*/ 	.byte	0x0e
	.zero		1


	//   ....[4]....
        /*0274*/ 	.word	0x000021c0
        /*0278*/ 	.word	0x000000ff
        /*027c*/ 	.word	0x00008000
        /*0280*/ 	.short	0x0108
        /*0282*/ 	.byte	0x0e
	.zero		1


	//   ....[5]....
        /*0284*/ 	.word	0x00005890
        /*0288*/ 	.word	0x000000ff
        /*028c*/ 	.word	0x0000c010
        /*0290*/ 	.short	0x0100
        /*0292*/ 	.byte	0x0e
	.zero		1


	//   ....[6]....
        /*0294*/ 	.word	0x000059a0
        /*0298*/ 	.word	0x000000ff
        /*029c*/ 	.word	0x0000c010
        /*02a0*/ 	.short	0x010a
        /*02a2*/ 	.byte	0x0e
	.zero		1


	//   ....[7]....
        /*02a4*/ 	.word	0x00005a10
        /*02a8*/ 	.word	0x000000ff
        /*02ac*/ 	.word	0x0000c010
        /*02b0*/ 	.short	0x0108
        /*02b2*/ 	.byte	0x0e
	.zero		1


	//   ....[8]....
        /*02b4*/ 	.word	0x00007080
        /*02b8*/ 	.word	0x000000ff
        /*02bc*/ 	.word	0x00000000
        /*02c0*/ 	.short	0x010a
        /*02c2*/ 	.byte	0x12
	.zero		1


	//   ....[9]....
        /*02c4*/ 	.word	0x00008230
        /*02c8*/ 	.word	0x000000ff
        /*02cc*/ 	.word	0x00000000
        /*02d0*/ 	.short	0x010a
        /*02d2*/ 	.byte	0x12
	.zero		1


	//   ....[10]....
        /*02d4*/ 	.word	0x00008330
        /*02d8*/ 	.word	0x000000ff
        /*02dc*/ 	.word	0x0000c000
        /*02e0*/ 	.short	0x0108
        /*02e2*/ 	.byte	0x0e
	.zero		1


	//   ....[11]....
        /*02e4*/ 	.word	0x00008360
        /*02e8*/ 	.word	0x000000ff
        /*02ec*/ 	.word	0x0000c008
        /*02f0*/ 	.short	0x0108
        /*02f2*/ 	.byte	0x0e
	.zero		1


	//   ....[12]....
        /*02f4*/ 	.word	0x00009fd0
        /*02f8*/ 	.word	0x000000ff
        /*02fc*/ 	.word	0x00008000
        /*0300*/ 	.short	0x010a
        /*0302*/ 	.byte	0x0e
	.zero		1


	//   ....[13]....
        /*0304*/ 	.word	0x0000a000
        /*0308*/ 	.word	0x000000ff
        /*030c*/ 	.word	0x0000c010
        /*0310*/ 	.short	0x010a
        /*0312*/ 	.byte	0x0e
	.zero		1


	//   ....[14]....
        /*0314*/ 	.word	0x0000a030
        /*0318*/ 	.word	0x000000ff
        /*031c*/ 	.word	0x00000000
        /*0320*/ 	.short	0x010a
        /*0322*/ 	.byte	0x12
	.zero		1


	//   ....[15]....
        /*0324*/ 	.word	0x0000a060
        /*0328*/ 	.word	0x000000ff
        /*032c*/ 	.word	0x00000000
        /*0330*/ 	.short	0x010a
        /*0332*/ 	.byte	0x12
	.zero		1


	//----- nvinfo : EIATTR_NUM_MBARRIERS
	.align		4
.L_79:
        /*0334*/ 	.byte	0x03, 0x38
        /*0336*/ 	.short	0xffff


	//----- nvinfo : EIATTR_EXIT_INSTR_OFFSETS
	.align		4
        /*0338*/ 	.byte	0x04, 0x1c
        /*033a*/ 	.short	(.L_81 - .L_80)


	//   ....[0]....
.L_80:
        /*033c*/ 	.word	0x00009fc0


	//----- nvinfo : EIATTR_REQNTID
	.align		4
.L_81:
        /*0340*/ 	.byte	0x04, 0x10
        /*0342*/ 	.short	(.L_83 - .L_82)
.L_82:
        /*0344*/ 	.word	0x00000100
        /*0348*/ 	.word	0x00000001
        /*034c*/ 	.word	0x00000001


	//----- nvinfo : EIATTR_CRS_STACK_SIZE
	.align		4
.L_83:
        /*0350*/ 	.byte	0x04, 0x1e
        /*0352*/ 	.short	(.L_85 - .L_84)
.L_84:
        /*0354*/ 	.word	0x00000000


	//----- nvinfo : EIATTR_CBANK_PARAM_SIZE
	.align		4
.L_85:
        /*0358*/ 	.byte	0x03, 0x19
        /*035a*/ 	.short	0x0088


	//----- nvinfo : EIATTR_PARAM_CBANK
	.align		4
        /*035c*/ 	.byte	0x04, 0x0a
        /*035e*/ 	.short	(.L_87 - .L_86)
	.align		4
.L_86:
        /*0360*/ 	.word	index@(.nv.constant0.attn_fwd)
        /*0364*/ 	.short	0x0380
        /*0366*/ 	.short	0x0088


	//----- nvinfo : EIATTR_SW_WAR
	.align		4
.L_87:
        /*0368*/ 	.byte	0x04, 0x36
        /*036a*/ 	.short	(.L_89 - .L_88)
.L_88:
        /*036c*/ 	.word	0x00000008
.L_89:


//--------------------- .nv.compat                --------------------------
	.section	.nv.compat,"",@"SHT_CUDA_COMPAT_INFO"
	.align	4
        /*0000*/ 	.byte	0x02, 0x02, 0x02, 0x00, 0x02, 0x05, 0x05, 0x00, 0x02, 0x03, 0x00, 0x00, 0x02, 0x06, 0x01, 0x00


//--------------------- .nv.callgraph             --------------------------
	.section	.nv.callgraph,"",@"SHT_CUDA_CALLGRAPH"
	.align	4
	.sectionentsize	8
	.align		4
        /*0000*/ 	.word	0x00000000
	.align		4
        /*0004*/ 	.word	0xffffffff
	.align		4
        /*0008*/ 	.word	0x00000000
	.align		4
        /*000c*/ 	.word	0xfffffffe
	.align		4
        /*0010*/ 	.word	0x00000000
	.align		4
        /*0014*/ 	.word	0xfffffffd
	.align		4
        /*0018*/ 	.word	0x00000000
	.align		4
        /*001c*/ 	.word	0xfffffffc


//--------------------- .nv.constant4             --------------------------
	.section	.nv.constant4,"a",@progbits
	.align	8
	.align		8
.nv.constant4:
        /*0000*/ 	.dword	_$_str


//--------------------- .text.attn_fwd            --------------------------
	.section	.text.attn_fwd,"ax",@progbits
	.align	128
        .global         attn_fwd
        .type           attn_fwd,@function
        .size           attn_fwd,(.L_x_27 - attn_fwd)
        .other          attn_fwd,@"STO_CUDA_ENTRY STV_DEFAULT"
attn_fwd:
.text.attn_fwd:
[----:B------:R-:W0:Y:S01]  /*0000*/  LDC R1, c[0x0][0x37c] ;  /* 0x0000df00ff017b82 */ /* 0x000e220000000800 */
[----:B------:R-:W1:Y:S02]  /*0010*/  S2R R0, SR_TID.X ;  /* 0x0000000000007919 */ /* 0x000e640000002100 */
[----:B-1----:R-:W-:-:S13]  /*0020*/  ISETP.GE.U32.AND P0, PT, R0, 0x20, PT ;  /* 0x000000200000780c */ /* 0x002fda0003f06070 */
[----:B------:R-:W-:Y:S05]  /*0030*/  @P0 BRA `(.L_x_0) ;  /* 0x0000000000b80947 */ /* 0x000fea0003800000 */
[----:B------:R-:W1:Y:S01]  /*0040*/  S2UR UR6, SR_CgaCtaId ;  /* 0x00000000000679c3 */ /* 0x000e620000008800 */
[----:B------:R-:W-:Y:S01]  /*0050*/  NOP ;  /* 0x0000000000007918 */ /* 0x000fe20000000000 */
[----:B------:R-:W-:Y:S02]  /*0060*/  UMOV UR4, 0x40 ;  /* 0x0000004000047882 */ /* 0x000fe40000000000 */
[----:B-1----:R-:W-:-:S09]  /*0070*/  ULEA UR4, UR6, UR4, 0x18 ;  /* 0x0000000406047291 */ /* 0x002fd2000f8ec0ff */
[----:B------:R-:W1:Y:S01]  /*0080*/  LDS.U8 R2, [UR4] ;  /* 0x00000004ff027984 */ /* 0x000e620008000000 */
[----:B------:R-:W-:Y:S02]  /*0090*/  UMOV UR4, 0x400 ;  /* 0x0000040000047882 */ /* 0x000fe40000000000 */
[----:B------:R-:W-:Y:S01]  /*00a0*/  ULEA UR4, UR6, UR4, 0x18 ;  /* 0x0000000406047291 */ /* 0x000fe2000f8ec0ff */
[----:B-1----:R-:W-:-:S13]  /*00b0*/  ISETP.NE.AND P1, PT, R2, RZ, PT ;  /* 0x000000ff0200720c */ /* 0x002fda0003f25270 */
[----:B------:R-:W-:Y:S05]  /*00c0*/  @P1 BRA `(.L_x_1) ;  /* 0x00000000007c1947 */ /* 0x000fea0003800000 */
[----:B------:R-:W-:-:S13]  /*00d0*/  ELECT P1, URZ, PT ;  /* 0x0000000000ff782f */ /* 0x000fda0003820000 */
[----:B------:R-:W-:Y:S05]  /*00e0*/  @!P1 BRA `(.L_x_2) ;  /* 0x0000000000849947 */ /* 0x000fea0003800000 */
[----:B------:R-:W-:Y:S01]  /*00f0*/  UMOV UR5, 0x8 ;  /* 0x0000000800057882 */ /* 0x000fe20000000000 */
[----:B------:R-:W-:Y:S02]  /*0100*/  IMAD.MOV.U32 R5, RZ, RZ, 0x1 ;  /* 0x00000001ff057424 */ /* 0x000fe400078e00ff */
[----:B------:R-:W-:Y:S02]  /*0110*/  IMAD.MOV.U32 R3, RZ, RZ, 0xff ;  /* 0x000000ffff037424 */ /* 0x000fe400078e00ff */
[----:B------:R-:W-:Y:S04]  /*0120*/  DEPBAR.LE SB1, 0x36 ;  /* 0x00009d800000791a */ /* 0x000fe80000000000 */
[----:B------:R-:W1:Y:S02]  /*0130*/  UTCATOMSWS.FIND_AND_SET.ALIGN UP0, UR5, UR5 ;  /* 0x00000005000575e3 */ /* 0x000e640008000800 */
[----:B-1----:R-:W-:-:S04]  /*0140*/  PLOP3.LUT P1, PT, PT, PT, UP0, 0x80, 0x8 ;  /* 0x000000000008781c */ /* 0x002fc80003f2f008 */
[----:B------:R-:W-:-:S04]  /*0150*/  SEL R2, RZ, 0xffffffff, !P1 ;  /* 0xffffffffff027807 */ /* 0x000fc80004800000 */
[----:B------:R-:W-:Y:S01]  /*0160*/  ISETP.NE.AND P1, PT, R2, RZ, PT ;  /* 0x000000ff0200720c */ /* 0x000fe20003f25270 */
[----:B------:R-:W-:-:S12]  /*0170*/  IMAD.U32 R2, RZ, RZ, UR5 ;  /* 0x00000005ff027e24 */ /* 0x000fd8000f8e00ff */
[----:B------:R-:W-:Y:S05]  /*0180*/  @P1 BRA `(.L_x_3) ;  /* 0x0000000000241947 */ /* 0x000fea0003800000 */
.L_x_4:
[----:B------:R-:W-:Y:S05]  /*0190*/  NANOSLEEP 0x64 ;  /* 0x000000640000795d */ /* 0x000fea0003800000 */
[----:B------:R-:W-:-:S05]  /*01a0*/  UMOV UR5, 0x8 ;  /* 0x0000000800057882 */ /* 0x000fca0000000000 */
[----:B------:R-:W-:Y:S04]  /*01b0*/  DEPBAR.LE SB1, 0x36 ;  /* 0x00009d800000791a */ /* 0x000fe80000000000 */
[----:B------:R-:W1:Y:S02]  /*01c0*/  UTCATOMSWS.FIND_AND_SET.ALIGN UP0, UR5, UR5 ;  /* 0x00000005000575e3 */ /* 0x000e640008000800 */
[----:B-1----:R-:W-:-:S04]  /*01d0*/  PLOP3.LUT P1, PT, PT, PT, UP0, 0x80, 0x8 ;  /* 0x000000000008781c */ /* 0x002fc80003f2f008 */
[----:B------:R-:W-:-:S04]  /*01e0*/  SEL R2, RZ, 0xffffffff, !P1 ;  /* 0xffffffffff027807 */ /* 0x000fc80004800000 */
[----:B------:R-:W-:Y:S02]  /*01f0*/  ISETP.NE.AND P1, PT, R2, RZ, PT ;  /* 0x000000ff0200720c */ /* 0x000fe40003f25270 */
[----:B------:R-:W-:-:S11]  /*0200*/  MOV R2, UR5 ;  /* 0x0000000500027c02 */ /* 0x000fd60008000f00 */
[----:B------:R-:W-:Y:S05]  /*0210*/  @!P1 BRA `(.L_x_4) ;  /* 0xfffffffc00dc9947 */ /* 0x000fea000383ffff */
.L_x_3:
[C---:B------:R-:W-:Y:S01]  /*0220*/  VIADD R4, R2.reuse, 0x10 ;  /* 0x0000001002047836 */ /* 0x040fe20000000000 */
[----:B------:R-:W-:Y:S01]  /*0230*/  UMOV UR5, 0x50 ;  /* 0x0000005000057882 */ /* 0x000fe20000000000 */
[----:B------:R-:W-:Y:S01]  /*0240*/  SHF.L.U32 R3, R3, R2, RZ ;  /* 0x0000000203037219 */ /* 0x000fe200000006ff */
[----:B------:R-:W-:Y:S01]  /*0250*/  ULEA UR5, UR6, UR5, 0x18 ;  /* 0x0000000506057291 */ /* 0x000fe2000f8ec0ff */
[----:B------:R-:W-:Y:S01]  /*0260*/  IMAD.SHL.U32 R2, R2, 0x20, RZ ;  /* 0x0000002002027824 */ /* 0x000fe200078e00ff */
[----:B------:R-:W-:-:S04]  /*0270*/  SHF.L.U32 R4, R5, R4, RZ ;  /* 0x0000000405047219 */ /* 0x000fc800000006ff */
[----:B------:R-:W-:-:S05]  /*0280*/  LOP3.LUT R3, R4, R3, RZ, 0xfc, !PT ;  /* 0x0000000304037212 */ /* 0x000fca00078efcff */
[----:B------:R1:W-:Y:S04]  /*0290*/  ATOMS.OR RZ, [UR5], R3 ;  /* 0x00000003ffff798c */ /* 0x0003e8000b000005 */
[----:B------:R1:W-:Y:S01]  /*02a0*/  STS [UR4], R2 ;  /* 0x00000002ff007988 */ /* 0x0003e20008000804 */
[----:B------:R-:W-:Y:S05]  /*02b0*/  BRA `(.L_x_2) ;  /* 0x0000000000107947 */ /* 0x000fea0003800000 */
.L_x_1:
[----:B------:R-:W-:-:S05]  /*02c0*/  IMAD.MOV.U32 R2, RZ, RZ, -0x1 ;  /* 0xffffffffff027424 */ /* 0x000fca00078e00ff */
[----:B------:R1:W-:Y:S02]  /*02d0*/  STS [UR4], R2 ;  /* 0x00000002ff007988 */ /* 0x0003e40008000804 */
[----:B-1----:R-:W-:-:S07]  /*02e0*/  MOV R2, 0x300 ;  /* 0x0000030000027802 */ /* 0x002fce0000000f00 */
[----:B0-----:R-:W-:Y:S05]  /*02f0*/  CALL.REL.NOINC `($__internal_1_$__cuda_sm10x_tcgen05_guardrail_trap_phase_invalid_during_alloc) ;  /* 0x0000009c00707944 */ /* 0x001fea0003c00000 */
.L_x_2:
[----:B------:R-:W-:Y:S05]  /*0300*/  WARPSYNC.ALL ;  /* 0x0000000000007948 */ /* 0x000fea0003800000 */
[----:B------:R-:W-:Y:S01]  /*0310*/  NOP ;  /* 0x0000000000007918 */ /* 0x000fe20000000000 */
.L_x_0:
[----:B-1----:R-:W1:Y:S01]  /*0320*/  S2R R2, SR_CTAID.X ;  /* 0x0000000000027919 */ /* 0x002e620000002500 */
[----:B------:R-:W2:Y:S01]  /*0330*/  S2UR UR6, SR_CgaCtaId ;  /* 0x00000000000679c3 */ /* 0x000ea20000008800 */
[----:B------:R-:W3:Y:S01]  /*0340*/  LDCU.64 UR4, c[0x0][0x3b0] ;  /* 0x00007600ff0477ac */ /* 0x000ee20008000a00 */
[----:B------:R-:W-:Y:S02]  /*0350*/  LOP3.LUT R69, R0, 0x7f, RZ, 0xc0, !PT ;  /* 0x0000007f00457812 */ /* 0x000fe400078ec0ff */
[----:B------:R-:W-:Y:S01]  /*0360*/  SHF.R.U32.HI R68, RZ, 0x7, R0 ;  /* 0x00000007ff447819 */ /* 0x000fe20000011600 */
[----:B------:R-:W-:Y:S01]  /*0370*/  UMOV UR14, 0x400 ;  /* 0x00000400000e7882 */ /* 0x000fe20000000000 */
[----:B------:R-:W4:Y:S02]  /*0380*/  LDCU.64 UR28, c[0x0][0x358] ;  /* 0x00006b00ff1c77ac */ /* 0x000f240008000a00 */
[----:B------:R-:W3:Y:S01]  /*0390*/  S2UR UR13, SR_CTAID.Y ;  /* 0x00000000000d79c3 */ /* 0x000ee20000002600 */
[----:B------:R-:W-:-:S07]  /*03a0*/  SGXT.U32 R68, R68, 0x1 ;  /* 0x000000014444781a */ /* 0x000fce0000000000 */
[----:B------:R-:W0:Y:S08]  /*03b0*/  LDC R24, c[0x0][0x3b8] ;  /* 0x0000ee00ff187b82 */ /* 0x000e300000000800 */
[----:B------:R-:W4:Y:S01]  /*03c0*/  LDC.64 R20, c[0x0][0x380] ;  /* 0x0000e000ff147b82 */ /* 0x000f220000000a00 */
[----:B--2---:R-:W-:-:S07]  /*03d0*/  ULEA UR14, UR6, UR14, 0x18 ;  /* 0x0000000e060e7291 */ /* 0x004fce000f8ec0ff */
[----:B------:R-:W-:Y:S01]  /*03e0*/  BAR.SYNC.DEFER_BLOCKING 0x0 ;  /* 0x0000000000007b1d */ /* 0x000fe20000010000 */
[----:B-1----:R-:W-:Y:S01]  /*03f0*/  LEA R2, R2, R69, 0x7 ;  /* 0x0000004502027211 */ /* 0x002fe200078e38ff */
[----:B---3--:R-:W-:-:S06]  /*0400*/  UIMAD UR4, UR13, UR4, URZ ;  /* 0x000000040d0472a4 */ /* 0x008fcc000f8e02ff */
[----:B------:R-:W1:Y:S01]  /*0410*/  LDC.64 R168, c[0x0][0x3c0] ;  /* 0x0000f000ffa87b82 */ /* 0x000e620000000a00 */
[----:B------:R-:W-:Y:S01]  /*0420*/  IMAD R3, R2, UR5, RZ ;  /* 0x0000000502037c24 */ /* 0x000fe2000f8e02ff */
[----:B------:R-:W-:Y:S01]  /*0430*/  USHF.R.S32.HI UR5, URZ, 0x1f, UR4 ;  /* 0x0000001fff057899 */ /* 0x000fe20008011404 */
[----:B0-----:R-:W-:-:S03]  /*0440*/  IMAD R5, R68, R24, RZ ;  /* 0x0000001844057224 */ /* 0x001fc600078e02ff */
[----:B------:R-:W-:Y:S02]  /*0450*/  SHF.R.S32.HI R4, RZ, 0x1f, R3 ;  /* 0x0000001fff047819 */ /* 0x000fe40000011403 */
[----:B----4-:R-:W-:Y:S01]  /*0460*/  IADD3 R20, P1, P2, R3, UR4, R20 ;  /* 0x0000000403147c10 */ /* 0x010fe2000fa3e014 */
[----:B------:R-:W-:Y:S01]  /*0470*/  IMAD R3, R24, 0x2, R5 ;  /* 0x0000000218037824 */ /* 0x000fe200078e0205 */
[----:B------:R-:W0:Y:S01]  /*0480*/  LDS R19, [UR14] ;  /* 0x0000000eff137984 */ /* 0x000e220008000800 */
[----:B------:R-:W2:Y:S01]  /*0490*/  LDCU UR4, c[0x0][0x3c8] ;  /* 0x00007900ff0477ac */ /* 0x000ea20008000800 */
[----:B------:R-:W-:Y:S01]  /*04a0*/  IADD3.X R22, PT, PT, R4, UR5, R21, P1, P2 ;  /* 0x0000000504167c10 */ /* 0x000fe20008fe4415 */
[C---:B------:R-:W-:Y:S01]  /*04b0*/  IMAD R9, R24.reuse, 0x2, R3 ;  /* 0x0000000218097824 */ /* 0x040fe200078e0203 */
[----:B------:R-:W-:Y:S01]  /*04c0*/  BAR.SYNC.DEFER_BLOCKING 0x0 ;  /* 0x0000000000007b1d */ /* 0x000fe20000010000 */
[-C--:B------:R-:W-:Y:S02]  /*04d0*/  IADD3 R4, P1, PT, R5, R20.reuse, RZ ;  /* 0x0000001405047210 */ /* 0x080fe40007f3e0ff */
[----:B------:R-:W-:Y:S01]  /*04e0*/  IMAD R11, R24, 0x2, R9 ;  /* 0x00000002180b7824 */ /* 0x000fe200078e0209 */
[----:B------:R-:W-:-:S02]  /*04f0*/  IADD3 R6, P2, PT, R3, R20, RZ ;  /* 0x0000001403067210 */ /* 0x000fc40007f5e0ff */
[----:B------:R-:W-:Y:S02]  /*0500*/  LEA.HI.X.SX32 R5, R5, R22, 0x1, P1 ;  /* 0x0000001605057211 */ /* 0x000fe400008f0eff */
[C---:B------:R-:W-:Y:S02]  /*0510*/  LEA R13, R24.reuse, R11, 0x1 ;  /* 0x0000000b180d7211 */ /* 0x040fe400078e08ff */
[----:B------:R-:W-:Y:S02]  /*0520*/  IADD3 R8, P1, PT, R9, R20, RZ ;  /* 0x0000001409087210 */ /* 0x000fe40007f3e0ff */
[-C--:B------:R-:W-:Y:S01]  /*0530*/  LEA.HI.X.SX32 R7, R3, R22.reuse, 0x1, P2 ;  /* 0x0000001603077211 */ /* 0x080fe200010f0eff */
[----:B------:R-:W-:Y:S01]  /*0540*/  IMAD R15, R24, 0x2, R13 ;  /* 0x00000002180f7824 */ /* 0x000fe200078e020d */
[----:B------:R-:W-:Y:S02]  /*0550*/  LEA.HI.X.SX32 R9, R9, R22, 0x1, P1 ;  /* 0x0000001609097211 */ /* 0x000fe400008f0eff */
[----:B------:R-:W-:-:S04]  /*0560*/  IADD3 R12, P1, PT, R13, R20, RZ ;  /* 0x000000140d0c7210 */ /* 0x000fc80007f3e0ff */
[----:B------:R-:W-:Y:S01]  /*0570*/  LEA.HI.X.SX32 R13, R13, R22, 0x1, P1 ;  /* 0x000000160d0d7211 */ /* 0x000fe200008f0eff */
[----:B------:R3:W5:Y:S01]  /*0580*/  LDG.E.U8 R4, desc[UR28][R4.64] ;  /* 0x0000001c04047981 */ /* 0x000762000c1e1100 */
[-C--:B------:R-:W-:Y:S02]  /*0590*/  IADD3 R14, P1, PT, R15, R20.reuse, RZ ;  /* 0x000000140f0e7210 */ /* 0x080fe40007f3e0ff */
[C---:B------:R-:W-:Y:S01]  /*05a0*/  IADD3 R10, P2, PT, R11.reuse, R20, RZ ;  /* 0x000000140b0a7210 */ /* 0x040fe20007f5e0ff */
[----:B------:R4:W5:Y:S03]  /*05b0*/  LDG.E.U8 R3, desc[UR28][R6.64] ;  /* 0x0000001c06037981 */ /* 0x000966000c1e1100 */
[----:B------:R-:W-:Y:S01]  /*05c0*/  LEA.HI.X.SX32 R11, R11, R22, 0x1, P2 ;  /* 0x000000160b0b7211 */ /* 0x000fe200010f0eff */
[----:B------:R0:W5:Y:S01]  /*05d0*/  LDG.E.U8 R28, desc[UR28][R8.64] ;  /* 0x0000001c081c7981 */ /* 0x000162000c1e1100 */
[----:B---3--:R-:W-:-:S03]  /*05e0*/  IMAD R5, R24, 0x2, R15 ;  /* 0x0000000218057824 */ /* 0x008fc600078e020f */
[----:B------:R-:W5:Y:S01]  /*05f0*/  LDG.E.U8 R23, desc[UR28][R10.64] ;  /* 0x0000001c0a177981 */ /* 0x000f62000c1e1100 */
[----:B------:R-:W-:Y:S01]  /*0600*/  LEA.HI.X.SX32 R15, R15, R22, 0x1, P1 ;  /* 0x000000160f0f7211 */ /* 0x000fe200008f0eff */
[C---:B------:R-:W-:Y:S01]  /*0610*/  IMAD R17, R24.reuse, 0x2, R5 ;  /* 0x0000000218117824 */ /* 0x040fe200078e0205 */
[C---:B----4-:R-:W-:Y:S01]  /*0620*/  IADD3 R6, P1, PT, R5.reuse, R20, RZ ;  /* 0x0000001405067210 */ /* 0x050fe20007f3e0ff */
[----:B------:R3:W5:Y:S03]  /*0630*/  LDG.E.U8 R30, desc[UR28][R12.64] ;  /* 0x0000001c0c1e7981 */ /* 0x000766000c1e1100 */
[----:B------:R-:W-:Y:S01]  /*0640*/  LEA R18, R24, R17, 0x1 ;  /* 0x0000001118127211 */ /* 0x000fe200078e08ff */
[----:B------:R4:W5:Y:S01]  /*0650*/  LDG.E.U8 R25, desc[UR28][R14.64] ;  /* 0x0000001c0e197981 */ /* 0x000962000c1e1100 */
[----:B------:R-:W-:Y:S02]  /*0660*/  LEA.HI.X.SX32 R7, R5, R22, 0x1, P1 ;  /* 0x0000001605077211 */ /* 0x000fe400008f0eff */
[-C--:B0-----:R-:W-:Y:S01]  /*0670*/  IADD3 R8, P1, PT, R18, R20.reuse, RZ ;  /* 0x0000001412087210 */ /* 0x081fe20007f3e0ff */
[----:B------:R-:W-:Y:S01]  /*0680*/  IMAD R5, R24, 0x2, R18 ;  /* 0x0000000218057824 */ /* 0x000fe200078e0212 */
[----:B------:R-:W-:Y:S01]  /*0690*/  IADD3 R16, P2, PT, R17, R20, RZ ;  /* 0x0000001411107210 */ /* 0x000fe20007f5e0ff */
[----:B------:R0:W5:Y:S01]  /*06a0*/  LDG.E.U8 R32, desc[UR28][R6.64] ;  /* 0x0000001c06207981 */ /* 0x000162000c1e1100 */
[----:B------:R-:W-:Y:S01]  /*06b0*/  LEA.HI.X.SX32 R9, R18, R22, 0x1, P1 ;  /* 0x0000001612097211 */ /* 0x000fe200008f0eff */
[----:B---3--:R-:W-:Y:S01]  /*06c0*/  IMAD R13, R24, 0x2, R5 ;  /* 0x00000002180d7824 */ /* 0x008fe200078e0205 */
[----:B------:R-:W-:-:S02]  /*06d0*/  IADD3 R10, P1, PT, R5, R20, RZ ;  /* 0x00000014050a7210 */ /* 0x000fc40007f3e0ff */
[-C--:B------:R-:W-:Y:S01]  /*06e0*/  LEA.HI.X.SX32 R17, R17, R22.reuse, 0x1, P2 ;  /* 0x0000001611117211 */ /* 0x080fe200010f0eff */
[----:B------:R-:W5:Y:S01]  /*06f0*/  LDG.E.U8 R34, desc[UR28][R8.64] ;  /* 0x0000001c08227981 */ /* 0x000f62000c1e1100 */
[----:B------:R-:W-:Y:S01]  /*0700*/  LEA.HI.X.SX32 R11, R5, R22, 0x1, P1 ;  /* 0x00000016050b7211 */ /* 0x000fe200008f0eff */
[C---:B------:R-:W-:Y:S01]  /*0710*/  IMAD R5, R24.reuse, 0x2, R13 ;  /* 0x0000000218057824 */ /* 0x040fe200078e020d */
[-C--:B------:R-:W-:Y:S01]  /*0720*/  IADD3 R12, P1, PT, R13, R20.reuse, RZ ;  /* 0x000000140d0c7210 */ /* 0x080fe20007f3e0ff */
[----:B------:R3:W5:Y:S03]  /*0730*/  LDG.E.U8 R27, desc[UR28][R16.64] ;  /* 0x0000001c101b7981 */ /* 0x000766000c1e1100 */
[----:B----4-:R-:W-:Y:S01]  /*0740*/  IADD3 R14, P2, PT, R5, R20, RZ ;  /* 0x00000014050e7210 */ /* 0x010fe20007f5e0ff */
[----:B------:R4:W5:Y:S01]  /*0750*/  LDG.E.U8 R29, desc[UR28][R10.64] ;  /* 0x0000001c0a1d7981 */ /* 0x000962000c1e1100 */
[----:B------:R-:W-:-:S02]  /*0760*/  LEA R18, R24, R5, 0x1 ;  /* 0x0000000518127211 */ /* 0x000fc400078e08ff */
[-C--:B------:R-:W-:Y:S02]  /*0770*/  LEA.HI.X.SX32 R13, R13, R22.reuse, 0x1, P1 ;  /* 0x000000160d0d7211 */ /* 0x080fe400008f0eff */
[----:B------:R-:W-:Y:S01]  /*0780*/  LEA.HI.X.SX32 R15, R5, R22, 0x1, P2 ;  /* 0x00000016050f7211 */ /* 0x000fe200010f0eff */
[----:B------:R-:W-:Y:S01]  /*0790*/  IMAD R5, R24, 0x2, R18 ;  /* 0x0000000218057824 */ /* 0x000fe200078e0212 */
[C---:B0-----:R-:W-:Y:S01]  /*07a0*/  IADD3 R6, P1, PT, R18.reuse, R20, RZ ;  /* 0x0000001412067210 */ /* 0x041fe20007f3e0ff */
[----:B------:R0:W5:Y:S03]  /*07b0*/  LDG.E.U8 R36, desc[UR28][R12.64] ;  /* 0x0000001c0c247981 */ /* 0x000166000c1e1100 */
[----:B------:R-:W-:Y:S01]  /*07c0*/  LEA.HI.X.SX32 R7, R18, R22, 0x1, P1 ;  /* 0x0000001612077211 */ /* 0x000fe200008f0eff */
[C---:B---3--:R-:W-:Y:S01]  /*07d0*/  IMAD R17, R24.reuse, 0x2, R5 ;  /* 0x0000000218117824 */ /* 0x048fe200078e0205 */
[C---:B------:R-:W-:Y:S01]  /*07e0*/  IADD3 R8, P1, PT, R5.reuse, R20, RZ ;  /* 0x0000001405087210 */ /* 0x040fe20007f3e0ff */
[----:B------:R3:W5:Y:S03]  /*07f0*/  LDG.E.U8 R31, desc[UR28][R14.64] ;  /* 0x0000001c0e1f7981 */ /* 0x000766000c1e1100 */
[----:B------:R-:W-:Y:S01]  /*0800*/  LEA.HI.X.SX32 R9, R5, R22, 0x1, P1 ;  /* 0x0000001605097211 */ /* 0x000fe200008f0eff */
[C---:B------:R-:W-:Y:S01]  /*0810*/  IMAD R5, R24.reuse, 0x2, R17 ;  /* 0x0000000218057824 */ /* 0x040fe200078e0211 */
[-C--:B----4-:R-:W-:Y:S01]  /*0820*/  IADD3 R10, P1, PT, R17, R20.reuse, RZ ;  /* 0x00000014110a7210 */ /* 0x090fe20007f3e0ff */
[----:B------:R4:W5:Y:S03]  /*0830*/  LDG.E.U8 R38, desc[UR28][R6.64] ;  /* 0x0000001c06267981 */ /* 0x000966000c1e1100 */
[----:B------:R-:W-:Y:S01]  /*0840*/  IADD3 R16, P2, PT, R5, R20, RZ ;  /* 0x0000001405107210 */ /* 0x000fe20007f5e0ff */
        /* <DEDUP_REMOVED lines=9> */
[C---:B----4-:R-:W-:Y:S01]  /*08e0*/  IADD3 R6, P1, PT, R5.reuse, R20, RZ ;  /* 0x0000001405067210 */ /* 0x050fe20007f3e0ff */
[----:B------:R3:W5:Y:S03]  /*08f0*/  LDG.E.U8 R35, desc[UR28][R16.64] ;  /* 0x0000001c10237981 */ /* 0x000766000c1e1100 */
[----:B------:R-:W-:Y:S01]  /*0900*/  LEA.HI.X.SX32 R7, R5, R22, 0x1, P1 ;  /* 0x0000001605077211 */ /* 0x000fe200008f0eff */
[C---:B------:R-:W-:Y:S01]  /*0910*/  IMAD R5, R24.reuse, 0x2, R15 ;  /* 0x0000000218057824 */ /* 0x040fe200078e020f */
[-C--:B-1----:R-:W-:Y:S01]  /*0920*/  IADD3 R8, P1, PT, R15, R20.reuse, RZ ;  /* 0x000000140f087210 */ /* 0x082fe20007f3e0ff */
        /* <DEDUP_REMOVED lines=11> */
[C---:B-1----:R-:W-:Y:S01]  /*09e0*/  IADD3 R12, P1, PT, R5.reuse, R20, RZ ;  /* 0x00000014050c7210 */ /* 0x042fe20007f3e0ff */
        /* <DEDUP_REMOVED lines=14> */
[C---:B-1----:R-:W-:Y:S01]  /*0ad0*/  IMAD R15, R24.reuse, 0x2, R5 ;  /* 0x00000002180f7824 */ /* 0x042fe200078e0205 */
[C---:B---3--:R-:W-:Y:S01]  /*0ae0*/  IADD3 R10, P1, PT, R5.reuse, R20, RZ ;  /* 0x00000014050a7210 */ /* 0x048fe20007f3e0ff */
[----:B------:R-:W5:Y:S03]  /*0af0*/  LDG.E.U8 R43, desc[UR28][R16.64] ;  /* 0x0000001c102b7981 */ /* 0x000f66000c1e1100 */
[----:B------:R-:W-:Y:S01]  /*0b00*/  LEA.HI.X.SX32 R11, R5, R22, 0x1, P1 ;  /* 0x00000016050b7211 */ /* 0x000fe200008f0eff */
[----:B------:R-:W-:Y:S01]  /*0b10*/  IMAD R5, R24, 0x2, R15 ;  /* 0x0000000218057824 */ /* 0x000fe200078e020f */
[-C--:B----4-:R-:W-:Y:S01]  /*0b20*/  IADD3 R12, P1, PT, R15, R20.reuse, RZ ;  /* 0x000000140f0c7210 */ /* 0x090fe20007f3e0ff */
[----:B------:R-:W5:Y:S03]  /*0b30*/  LDG.E.U8 R50, desc[UR28][R8.64] ;  /* 0x0000001c08327981 */ /* 0x000f66000c1e1100 */
[----:B------:R-:W-:Y:S01]  /*0b40*/  IADD3 R14, P2, PT, R5, R20, RZ ;  /* 0x00000014050e7210 */ /* 0x000fe20007f5e0ff */
[----:B------:R-:W5:Y:S01]  /*0b50*/  LDG.E.U8 R45, desc[UR28][R10.64] ;  /* 0x0000001c0a2d7981 */ /* 0x000f62000c1e1100 */
[----:B------:R-:W-:-:S02]  /*0b60*/  LEA.HI.X.SX32 R13, R15, R22, 0x1, P1 ;  /* 0x000000160f0d7211 */ /* 0x000fc400008f0eff */
[----:B------:R-:W-:Y:S02]  /*0b70*/  LEA.HI.X.SX32 R15, R5, R22, 0x1, P2 ;  /* 0x00000016050f7211 */ /* 0x000fe400010f0eff */
[C---:B------:R-:W-:Y:S01]  /*0b80*/  LEA R18, R24.reuse, R5, 0x1 ;  /* 0x0000000518127211 */ /* 0x040fe200078e08ff */
[----:B------:R-:W5:Y:S04]  /*0b90*/  LDG.E.U8 R52, desc[UR28][R12.64] ;  /* 0x0000001c0c347981 */ /* 0x000f68000c1e1100 */
[----:B------:R1:W5:Y:S01]  /*0ba0*/  LDG.E.U8 R47, desc[UR28][R14.64] ;  /* 0x0000001c0e2f7981 */ /* 0x000362000c1e1100 */
[----:B------:R-:W-:Y:S01]  /*0bb0*/  IMAD R5, R24, 0x2, R18 ;  /* 0x0000000218057824 */ /* 0x000fe200078e0212 */
[C---:B0-----:R-:W-:Y:S01]  /*0bc0*/  IADD3 R6, P1, PT, R18.reuse, R20, RZ ;  /* 0x0000001412067210 */ /* 0x041fe20007f3e0ff */
[----:B-1----:R-:W0:Y:S03]  /*0bd0*/  LDC.64 R14, c[0x0][0x388] ;  /* 0x0000e200ff0e7b82 */ /* 0x002e260000000a00 */
[----:B------:R-:W-:-:S02]  /*0be0*/  LEA.HI.X.SX32 R7, R18, R22, 0x1, P1 ;  /* 0x0000001612077211 */ /* 0x000fc400008f0eff */
[C---:B------:R-:W-:Y:S01]  /*0bf0*/  IADD3 R8, P1, PT, R5.reuse, R20, RZ ;  /* 0x0000001405087210 */ /* 0x040fe20007f3e0ff */
[C---:B------:R-:W-:Y:S02]  /*0c00*/  IMAD R17, R24.reuse, 0x2, R5 ;  /* 0x0000000218117824 */ /* 0x040fe400078e0205 */
[----:B------:R1:W5:Y:S01]  /*0c10*/  LDG.E.U8 R54, desc[UR28][R6.64] ;  /* 0x0000001c06367981 */ /* 0x000362000c1e1100 */
[----:B------:R-:W-:Y:S01]  /*0c20*/  LEA.HI.X.SX32 R9, R5, R22, 0x1, P1 ;  /* 0x0000001605097211 */ /* 0x000fe200008f0eff */
[----:B------:R-:W-:Y:S01]  /*0c30*/  IMAD R18, R24, 0x2, R17 ;  /* 0x0000000218127824 */ /* 0x000fe200078e0211 */
[----:B------:R-:W-:Y:S02]  /*0c40*/  LOP3.LUT R5, R0, 0x3f, RZ, 0xc0, !PT ;  /* 0x0000003f00057812 */ /* 0x000fe400078ec0ff */
[-C--:B------:R-:W-:Y:S01]  /*0c50*/  IADD3 R16, P2, PT, R17, R20.reuse, RZ ;  /* 0x0000001411107210 */ /* 0x080fe20007f5e0ff */
[----:B------:R3:W5:Y:S01]  /*0c60*/  LDG.E.U8 R49, desc[UR28][R8.64] ;  /* 0x0000001c08317981 */ /* 0x000762000c1e1100 */
[----:B------:R-:W-:Y:S01]  /*0c70*/  IADD3 R10, P1, PT, R18, R20, RZ ;  /* 0x00000014120a7210 */ /* 0x000fe20007f3e0ff */
[----:B--2---:R-:W-:-:S02]  /*0c80*/  IMAD R12, R5, UR4, RZ ;  /* 0x00000004050c7c24 */ /* 0x004fc4000f8e02ff */
[----:B------:R-:W-:Y:S01]  /*0c90*/  IMAD R5, R168, UR13, RZ ;  /* 0x0000000da8057c24 */ /* 0x000fe2000f8e02ff */
[----:B-1----:R-:W-:Y:S02]  /*0ca0*/  SHF.R.U32.HI R7, RZ, 0x5, R0 ;  /* 0x00000005ff077819 */ /* 0x002fe40000011600 */
[-C--:B------:R-:W-:Y:S02]  /*0cb0*/  LEA.HI.X.SX32 R17, R17, R22.reuse, 0x1, P2 ;  /* 0x0000001611117211 */ /* 0x080fe400010f0eff */
[----:B------:R-:W-:Y:S02]  /*0cc0*/  LEA.HI.X.SX32 R11, R18, R22, 0x1, P1 ;  /* 0x00000016120b7211 */ /* 0x000fe400008f0eff */
[--C-:B------:R-:W-:Y:S01]  /*0cd0*/  SHF.R.S32.HI R6, RZ, 0x1f, R5.reuse ;  /* 0x0000001fff067819 */ /* 0x100fe20000011405 */
[----:B------:R-:W5:Y:S01]  /*0ce0*/  LDG.E.U8 R56, desc[UR28][R16.64] ;  /* 0x0000001c10387981 */ /* 0x000f62000c1e1100 */
[----:B0-----:R-:W-:Y:S02]  /*0cf0*/  IADD3 R135, P1, P2, R12, R14, R5 ;  /* 0x0000000e0c877210 */ /* 0x001fe40007a3e005 */
[----:B------:R-:W-:Y:S01]  /*0d00*/  SHF.R.S32.HI R12, RZ, 0x1f, R12 ;  /* 0x0000001fff0c7819 */ /* 0x000fe2000001140c */
[----:B------:R0:W5:Y:S01]  /*0d10*/  LDG.E.U8 R51, desc[UR28][R10.64] ;  /* 0x0000001c0a337981 */ /* 0x000162000c1e1100 */
[----:B------:R-:W-:-:S02]  /*0d20*/  R2UR UR24, R7 ;  /* 0x00000000071872ca */ /* 0x000fc400000e0000 */
[----:B------:R-:W-:Y:S02]  /*0d30*/  SHF.R.U32.HI R7, RZ, 0x6, R0 ;  /* 0x00000006ff077819 */ /* 0x000fe40000011600 */
[----:B------:R-:W-:Y:S02]  /*0d40*/  IADD3.X R53, PT, PT, R12, R15, R6, P1, P2 ;  /* 0x0000000f0c357210 */ /* 0x000fe40000fe4406 */
[----:B------:R-:W-:-:S05]  /*0d50*/  SGXT.U32 R6, R7, 0x2 ;  /* 0x000000020706781a */ /* 0x000fca0000000000 */
[----:B------:R-:W-:Y:S01]  /*0d60*/  IMAD R22, R6, R169, RZ ;  /* 0x000000a906167224 */ /* 0x000fe200078e02ff */
[----:B---3--:R-:W-:-:S04]  /*0d70*/  LEA.HI R8, R0, 0xc, RZ, 0x1a ;  /* 0x0000000c00087811 */ /* 0x008fc800078fd0ff */
[----:B------:R-:W-:Y:S01]  /*0d80*/  LEA R24, R169, R22, 0x2 ;  /* 0x00000016a9187211 */ /* 0x000fe200078e10ff */
[----:B------:R-:W-:Y:S01]  /*0d90*/  IMAD R7, R8, R169, RZ ;  /* 0x000000a908077224 */ /* 0x000fe200078e02ff */
[----:B------:R-:W-:-:S03]  /*0da0*/  LEA.HI R6, R0, 0x4c, RZ, 0x1a ;  /* 0x0000004c00067811 */ /* 0x000fc600078fd0ff */
[C---:B------:R-:W-:Y:S01]  /*0db0*/  IMAD R8, R169.reuse, 0x4, R24 ;  /* 0x00000004a9087824 */ /* 0x040fe200078e0218 */
[----:B0-----:R-:W-:Y:S01]  /*0dc0*/  LEA.HI R10, R0, 0x1c, RZ, 0x1a ;  /* 0x0000001c000a7811 */ /* 0x001fe200078fd0ff */
[-C--:B------:R-:W-:Y:S02]  /*0dd0*/  IMAD R15, R6, R169.reuse, RZ ;  /* 0x000000a9060f7224 */ /* 0x080fe400078e02ff */
[C---:B------:R-:W-:Y:S01]  /*0de0*/  IMAD R6, R169.reuse, 0x8, R8 ;  /* 0x00000008a9067824 */ /* 0x040fe200078e0208 */
[----:B------:R-:W-:Y:S01]  /*0df0*/  LEA.HI R12, R0, 0x2c, RZ, 0x1a ;  /* 0x0000002c000c7811 */ /* 0x000fe200078fd0ff */
[-C--:B------:R-:W-:Y:S02]  /*0e00*/  IMAD R9, R10, R169.reuse, RZ ;  /* 0x000000a90a097224 */ /* 0x080fe400078e02ff */
[----:B------:R-:W-:Y:S01]  /*0e10*/  IMAD R10, R169, 0x4, R6 ;  /* 0x00000004a90a7824 */ /* 0x000fe200078e0206 */
[----:B------:R-:W-:Y:S01]  /*0e20*/  LEA.HI R14, R0, 0x3c, RZ, 0x1a ;  /* 0x0000003c000e7811 */ /* 0x000fe200078fd0ff */
[----:B------:R-:W-:-:S03]  /*0e30*/  IMAD R11, R12, R169, RZ ;  /* 0x000000a90c0b7224 */ /* 0x000fc600078e02ff */
[----:B------:R-:W-:Y:S01]  /*0e40*/  LEA R12, R169, R10, 0x2 ;  /* 0x0000000aa90c7211 */ /* 0x000fe200078e10ff */
[----:B------:R-:W-:Y:S01]  /*0e50*/  IMAD R13, R14, R169, RZ ;  /* 0x000000a90e0d7224 */ /* 0x000fe200078e02ff */
[----:B------:R-:W-:-:S03]  /*0e60*/  LEA.HI R16, R0, 0x5c, RZ, 0x1a ;  /* 0x0000005c00107811 */ /* 0x000fc600078fd0ff */
[C---:B------:R-:W-:Y:S01]  /*0e70*/  IMAD R14, R169.reuse, 0x8, R12 ;  /* 0x00000008a90e7824 */ /* 0x040fe200078e020c */
[----:B------:R-:W-:Y:S01]  /*0e80*/  LEA.HI R18, R0, 0x6c, RZ, 0x1a ;  /* 0x0000006c00127811 */ /* 0x000fe200078fd0ff */
[-C--:B------:R-:W-:Y:S02]  /*0e90*/  IMAD R17, R16, R169.reuse, RZ ;  /* 0x000000a910117224 */ /* 0x080fe400078e02ff */
[----:B------:R-:W-:Y:S01]  /*0ea0*/  IMAD R16, R169, 0x4, R14 ;  /* 0x00000004a9107824 */ /* 0x000fe200078e020e */
[----:B------:R-:W-:Y:S01]  /*0eb0*/  R2UR UR12, R19 ;  /* 0x00000000130c72ca */ /* 0x000fe200000e0000 */
[----:B------:R-:W-:Y:S01]  /*0ec0*/  IMAD R19, R18, R169, RZ ;  /* 0x000000a912137224 */ /* 0x000fe200078e02ff */
[----:B------:R-:W-:Y:S01]  /*0ed0*/  LEA.HI R20, R0, 0x7c, RZ, 0x1a ;  /* 0x0000007c00147811 */ /* 0x000fe200078fd0ff */
[----:B------:R-:W-:Y:S01]  /*0ee0*/  IMAD R18, R169, 0x4, R16 ;  /* 0x00000004a9127824 */ /* 0x000fe200078e0210 */
[-C--:B------:R-:W-:Y:S02]  /*0ef0*/  IADD3 R176, P2, PT, R11, R135.reuse, RZ ;  /* 0x000000870bb07210 */ /* 0x080fe40007f5e0ff */
[----:B------:R-:W-:Y:S01]  /*0f00*/  IADD3 R198, P5, PT, R22, R135, RZ ;  /* 0x0000008716c67210 */ /* 0x000fe20007fbe0ff */
[----:B------:R-:W-:Y:S01]  /*0f10*/  IMAD R21, R20, R169, RZ ;  /* 0x000000a914157224 */ /* 0x000fe200078e02ff */
[----:B------:R-:W-:-:S02]  /*0f20*/  LEA R20, R169, R18, 0x3 ;  /* 0x00000012a9147211 */ /* 0x000fc400078e18ff */
[-C--:B------:R-:W-:Y:S02]  /*0f30*/  LEA.HI.X.SX32 R177, R11, R53.reuse, 0x1, P2 ;  /* 0x000000350bb17211 */ /* 0x080fe400010f0eff */
[----:B------:R-:W-:Y:S01]  /*0f40*/  LEA.HI.X.SX32 R199, R22, R53, 0x1, P5 ;  /* 0x0000003516c77211 */ /* 0x000fe200028f0eff */
[----:B------:R-:W-:Y:S01]  /*0f50*/  IMAD R22, R169, 0x4, R20 ;  /* 0x00000004a9167824 */ /* 0x000fe200078e0214 */
[CC--:B------:R-:W-:Y:S02]  /*0f60*/  IADD3 R196, P2, PT, R24.reuse, R135.reuse, RZ ;  /* 0x0000008718c47210 */ /* 0x0c0fe40007f5e0ff */
[----:B------:R-:W-:Y:S02]  /*0f70*/  IADD3 R184, P1, PT, R9, R135, RZ ;  /* 0x0000008709b87210 */ /* 0x000fe40007f3e0ff */
[-C--:B------:R-:W-:Y:S01]  /*0f80*/  LEA.HI.X.SX32 R197, R24, R53.reuse, 0x1, P2 ;  /* 0x0000003518c57211 */ /* 0x080fe200010f0eff */
[----:B------:R-:W-:Y:S01]  /*0f90*/  IMAD R24, R169, 0x4, R22 ;  /* 0x00000004a9187824 */ /* 0x000fe200078e0216 */
[----:B------:R-:W-:-:S02]  /*0fa0*/  LEA.HI.X.SX32 R185, R9, R53, 0x1, P1 ;  /* 0x0000003509b97211 */ /* 0x000fc400008f0eff */
[-C--:B------:R-:W-:Y:S01]  /*0fb0*/  IADD3 R132, P1, PT, R21, R135.reuse, RZ ;  /* 0x0000008715847210 */ /* 0x080fe20007f3e0ff */
[----:B------:R-:W-:Y:S01]  /*0fc0*/  IMAD R26, R169, 0x8, R24 ;  /* 0x00000008a91a7824 */ /* 0x000fe200078e0218 */
[CC--:B------:R-:W-:Y:S02]  /*0fd0*/  IADD3 R190, P2, PT, R6.reuse, R135.reuse, RZ ;  /* 0x0000008706be7210 */ /* 0x0c0fe40007f5e0ff */
[----:B------:R-:W-:Y:S02]  /*0fe0*/  IADD3 R164, P3, PT, R13, R135, RZ ;  /* 0x000000870da47210 */ /* 0x000fe40007f7e0ff */
[-C--:B------:R-:W-:Y:S02]  /*0ff0*/  LEA.HI.X.SX32 R133, R21, R53.reuse, 0x1, P1 ;  /* 0x0000003515857211 */ /* 0x080fe400008f0eff */
[----:B------:R-:W-:Y:S02]  /*1000*/  LEA.HI.X.SX32 R191, R6, R53, 0x1, P2 ;  /* 0x0000003506bf7211 */ /* 0x000fe400010f0eff */
[----:B------:R-:W-:-:S02]  /*1010*/  IADD3 R194, P1, PT, R8, R135, RZ ;  /* 0x0000008708c27210 */ /* 0x000fc40007f3e0ff */
[----:B------:R-:W-:Y:S02]  /*1020*/  LEA R6, R169, R26, 0x2 ;  /* 0x0000001aa9067211 */ /* 0x000fe400078e10ff */
[----:B------:R-:W-:Y:S02]  /*1030*/  LEA.HI.X.SX32 R165, R13, R53, 0x1, P3 ;  /* 0x000000350da57211 */ /* 0x000fe400018f0eff */
[----:B------:R-:W-:Y:S02]  /*1040*/  IADD3 R188, P3, PT, R10, R135, RZ ;  /* 0x000000870abc7210 */ /* 0x000fe40007f7e0ff */
[-C--:B------:R-:W-:Y:S01]  /*1050*/  LEA.HI.X.SX32 R195, R8, R53.reuse, 0x1, P1 ;  /* 0x0000003508c37211 */ /* 0x080fe200008f0eff */
[C---:B------:R-:W-:Y:S01]  /*1060*/  IMAD R8, R169.reuse, 0x4, R6 ;  /* 0x00000004a9087824 */ /* 0x040fe200078e0206 */
[----:B------:R-:W-:Y:S02]  /*1070*/  LEA.HI.X.SX32 R189, R10, R53, 0x1, P3 ;  /* 0x000000350abd7211 */ /* 0x000fe400018f0eff */
[-C--:B------:R-:W-:Y:S01]  /*1080*/  IADD3 R186, P1, PT, R12, R135.reuse, RZ ;  /* 0x000000870cba7210 */ /* 0x080fe20007f3e0ff */
[----:B------:R-:W-:Y:S01]  /*1090*/  IMAD R10, R169, 0x8, R8 ;  /* 0x00000008a90a7824 */ /* 0x000fe200078e0208 */
[----:B------:R-:W-:-:S02]  /*10a0*/  IADD3 R180, P3, PT, R16, R135, RZ ;  /* 0x0000008710b47210 */ /* 0x000fc40007f7e0ff */
[----:B------:R-:W-:Y:S01]  /*10b0*/  LEA.HI.X.SX32 R187, R12, R53, 0x1, P1 ;  /* 0x000000350cbb7211 */ /* 0x000fe200008f0eff */
[C---:B------:R-:W-:Y:S01]  /*10c0*/  IMAD R12, R169.reuse, 0x4, R10 ;  /* 0x00000004a90c7824 */ /* 0x040fe200078e020a */
[----:B------:R-:W-:Y:S02]  /*10d0*/  IADD3 R182, P2, PT, R14, R135, RZ ;  /* 0x000000870eb67210 */ /* 0x000fe40007f5e0ff */
[-C--:B------:R-:W-:Y:S02]  /*10e0*/  LEA.HI.X.SX32 R181, R16, R53.reuse, 0x1, P3 ;  /* 0x0000003510b57211 */ /* 0x080fe400018f0eff */
[----:B------:R-:W-:Y:S02]  /*10f0*/  LEA.HI.X.SX32 R183, R14, R53, 0x1, P2 ;  /* 0x000000350eb77211 */ /* 0x000fe400010f0eff */
[----:B------:R-:W-:Y:S02]  /*1100*/  IADD3 R172, P3, PT, R22, R135, RZ ;  /* 0x0000008716ac7210 */ /* 0x000fe40007f7e0ff */
[----:B------:R-:W-:-:S02]  /*1110*/  LEA R14, R169, R12, 0x2 ;  /* 0x0000000ca90e7211 */ /* 0x000fc400078e10ff */
[----:B------:R-:W-:Y:S02]  /*1120*/  IADD3 R178, P1, PT, R18, R135, RZ ;  /* 0x0000008712b27210 */ /* 0x000fe40007f3e0ff */
[----:B------:R-:W-:Y:S01]  /*1130*/  LEA.HI.X.SX32 R173, R22, R53, 0x1, P3 ;  /* 0x0000003516ad7211 */ /* 0x000fe200018f0eff */
[----:B------:R-:W-:Y:S01]  /*1140*/  IMAD R16, R169, 0x8, R14 ;  /* 0x00000008a9107824 */ /* 0x000fe200078e020e */
[----:B------:R-:W-:Y:S02]  /*1150*/  IADD3 R160, P3, PT, R6, R135, RZ ;  /* 0x0000008706a07210 */ /* 0x000fe40007f7e0ff */
[----:B------:R-:W-:Y:S02]  /*1160*/  LEA.HI.X.SX32 R179, R18, R53, 0x1, P1 ;  /* 0x0000003512b37211 */ /* 0x000fe400008f0eff */
[-C--:B------:R-:W-:Y:S02]  /*1170*/  IADD3 R174, P2, PT, R20, R135.reuse, RZ ;  /* 0x0000008714ae7210 */ /* 0x080fe40007f5e0ff */
[----:B------:R-:W-:-:S02]  /*1180*/  IADD3 R166, P1, PT, R24, R135, RZ ;  /* 0x0000008718a67210 */ /* 0x000fc40007f3e0ff */
[-C--:B------:R-:W-:Y:S01]  /*1190*/  LEA.HI.X.SX32 R161, R6, R53.reuse, 0x1, P3 ;  /* 0x0000003506a17211 */ /* 0x080fe200018f0eff */
[C---:B------:R-:W-:Y:S01]  /*11a0*/  IMAD R6, R169.reuse, 0x4, R16 ;  /* 0x00000004a9067824 */ /* 0x040fe200078e0210 */
[-C--:B------:R-:W-:Y:S02]  /*11b0*/  LEA.HI.X.SX32 R175, R20, R53.reuse, 0x1, P2 ;  /* 0x0000003514af7211 */ /* 0x080fe400010f0eff */
[----:B------:R-:W-:Y:S01]  /*11c0*/  LEA.HI.X.SX32 R167, R24, R53, 0x1, P1 ;  /* 0x0000003518a77211 */ /* 0x000fe200008f0eff */
[----:B------:R-:W-:Y:S01]  /*11d0*/  IMAD R18, R169, 0x4, R6 ;  /* 0x00000004a9127824 */ /* 0x000fe200078e0206 */
[-C--:B------:R-:W-:Y:S02]  /*11e0*/  IADD3 R162, P2, PT, R26, R135.reuse, RZ ;  /* 0x000000871aa27210 */ /* 0x080fe40007f5e0ff */
[----:B------:R-:W-:Y:S02]  /*11f0*/  IADD3 R158, P1, PT, R8, R135, RZ ;  /* 0x00000087089e7210 */ /* 0x000fe40007f3e0ff */
[----:B------:R-:W-:-:S02]  /*1200*/  LEA.HI.X.SX32 R163, R26, R53, 0x1, P2 ;  /* 0x000000351aa37211 */ /* 0x000fc400010f0eff */
[----:B------:R-:W-:Y:S02]  /*1210*/  LEA.HI.X.SX32 R159, R8, R53, 0x1, P1 ;  /* 0x00000035089f7211 */ /* 0x000fe400008f0eff */
[----:B------:R-:W-:Y:S02]  /*1220*/  SHF.R.S32.HI R5, RZ, 0x7, R0 ;  /* 0x00000007ff057819 */ /* 0x000fe40000011400 */
[-C--:B------:R-:W-:Y:S02]  /*1230*/  IADD3 R154, P2, PT, R10, R135.reuse, RZ ;  /* 0x000000870a9a7210 */ /* 0x080fe40007f5e0ff */
[----:B------:R-:W-:Y:S02]  /*1240*/  LEA R8, R169, R18, 0x3 ;  /* 0x00000012a9087211 */ /* 0x000fe400078e18ff */
[----:B------:R-:W-:Y:S02]  /*1250*/  SGXT R5, R5, 0x1 ;  /* 0x000000010505781a */ /* 0x000fe40000000200 */
[----:B------:R-:W-:-:S02]  /*1260*/  IADD3 R152, P3, PT, R12, R135, RZ ;  /* 0x000000870c987210 */ /* 0x000fc40007f7e0ff */
[-C--:B------:R-:W-:Y:S01]  /*1270*/  LEA.HI.X.SX32 R155, R10, R53.reuse, 0x1, P2 ;  /* 0x000000350a9b7211 */ /* 0x080fe200010f0eff */
[----:B------:R-:W-:Y:S01]  /*1280*/  IMAD R10, R169, 0x4, R8 ;  /* 0x00000004a90a7824 */ /* 0x000fe200078e0208 */
[----:B------:R-:W-:Y:S02]  /*1290*/  LOP3.LUT R233, R5, 0x90, RZ, 0xc0, !PT ;  /* 0x0000009005e97812 */ /* 0x000fe400078ec0ff */
[----:B------:R-:W-:Y:S01]  /*12a0*/  LEA.HI.X.SX32 R153, R12, R53, 0x1, P3 ;  /* 0x000000350c997211 */ /* 0x000fe200018f0eff */
[----:B------:R-:W-:Y:S01]  /*12b0*/  IMAD R5, R169, 0x4, R10 ;  /* 0x00000004a9057824 */ /* 0x000fe200078e020a */
[-C--:B------:R-:W-:Y:S02]  /*12c0*/  IADD3 R192, P6, PT, R7, R135.reuse, RZ ;  /* 0x0000008707c07210 */ /* 0x080fe40007fde0ff */
[-C--:B------:R-:W-:Y:S02]  /*12d0*/  IADD3 R156, P4, PT, R15, R135.reuse, RZ ;  /* 0x000000870f9c7210 */ /* 0x080fe40007f9e0ff */
[----:B------:R-:W-:-:S02]  /*12e0*/  IADD3 R150, P1, PT, R14, R135, RZ ;  /* 0x000000870e967210 */ /* 0x000fc40007f3e0ff */
[-C--:B------:R-:W-:Y:S02]  /*12f0*/  IADD3 R146, P2, PT, R16, R135.reuse, RZ ;  /* 0x0000008710927210 */ /* 0x080fe40007f5e0ff */
[----:B------:R-:W-:Y:S02]  /*1300*/  IADD3 R144, P3, PT, R6, R135, RZ ;  /* 0x0000008706907210 */ /* 0x000fe40007f7e0ff */
[-C--:B------:R-:W-:Y:S02]  /*1310*/  LEA.HI.X.SX32 R193, R7, R53.reuse, 0x1, P6 ;  /* 0x0000003507c17211 */ /* 0x080fe400030f0eff */
[-C--:B------:R-:W-:Y:S02]  /*1320*/  LEA.HI.X.SX32 R157, R15, R53.reuse, 0x1, P4 ;  /* 0x000000350f9d7211 */ /* 0x080fe400020f0eff */
[-C--:B------:R-:W-:Y:S02]  /*1330*/  LEA.HI.X.SX32 R151, R14, R53.reuse, 0x1, P1 ;  /* 0x000000350e977211 */ /* 0x080fe400008f0eff */
[----:B------:R-:W-:-:S02]  /*1340*/  LEA.HI.X.SX32 R147, R16, R53, 0x1, P2 ;  /* 0x0000003510937211 */ /* 0x000fc400010f0eff */
[----:B------:R-:W-:Y:S02]  /*1350*/  LEA.HI.X.SX32 R145, R6, R53, 0x1, P3 ;  /* 0x0000003506917211 */ /* 0x000fe400018f0eff */
[-C--:B------:R-:W-:Y:S02]  /*1360*/  IADD3 R148, P5, PT, R17, R135.reuse, RZ ;  /* 0x0000008711947210 */ /* 0x080fe40007fbe0ff */
[-C--:B------:R-:W-:Y:S02]  /*1370*/  IADD3 R140, P6, PT, R19, R135.reuse, RZ ;  /* 0x00000087138c7210 */ /* 0x080fe40007fde0ff */
[-C--:B------:R-:W-:Y:S02]  /*1380*/  IADD3 R142, P1, PT, R18, R135.reuse, RZ ;  /* 0x00000087128e7210 */ /* 0x080fe40007f3e0ff */
[-C--:B------:R-:W-:Y:S02]  /*1390*/  IADD3 R138, P2, PT, R8, R135.reuse, RZ ;  /* 0x00000087088a7210 */ /* 0x080fe40007f5e0ff */
[----:B------:R-:W-:-:S02]  /*13a0*/  IADD3 R136, P3, PT, R10, R135, RZ ;  /* 0x000000870a887210 */ /* 0x000fc40007f7e0ff */
[----:B------:R-:W-:Y:S02]  /*13b0*/  IADD3 R134, P4, PT, R5, R135, RZ ;  /* 0x0000008705867210 */ /* 0x000fe40007f9e0ff */
[-C--:B------:R-:W-:Y:S02]  /*13c0*/  LEA.HI.X.SX32 R149, R17, R53.reuse, 0x1, P5 ;  /* 0x0000003511957211 */ /* 0x080fe400028f0eff */
[-C--:B------:R-:W-:Y:S02]  /*13d0*/  LEA.HI.X.SX32 R141, R19, R53.reuse, 0x1, P6 ;  /* 0x00000035138d7211 */ /* 0x080fe400030f0eff */
[-C--:B------:R-:W-:Y:S02]  /*13e0*/  LEA.HI.X.SX32 R143, R18, R53.reuse, 0x1, P1 ;  /* 0x00000035128f7211 */ /* 0x080fe400008f0eff */
[-C--:B------:R-:W-:Y:S02]  /*13f0*/  LEA.HI.X.SX32 R139, R8, R53.reuse, 0x1, P2 ;  /* 0x00000035088b7211 */ /* 0x080fe400010f0eff */
[----:B------:R-:W-:-:S02]  /*1400*/  LEA.HI.X.SX32 R137, R10, R53, 0x1, P3 ;  /* 0x000000350a897211 */ /* 0x000fc400018f0eff */
[----:B------:R-:W-:Y:S02]  /*1410*/  LEA.HI.X.SX32 R135, R5, R53, 0x1, P4 ;  /* 0x0000003505877211 */ /* 0x000fe400020f0eff */
[----:B------:R-:W-:Y:S01]  /*1420*/  LOP3.LUT R233, R233, 0x7f, R0, 0x78, !PT ;  /* 0x0000007fe9e97812 */ /* 0x000fe200078e7800 */
[----:B------:R-:W-:Y:S06]  /*1430*/  @P0 BRA `(.L_x_5) ;  /* 0x0000000000180947 */ /* 0x000fec0003800000 */
[----:B------:R-:W-:Y:S01]  /*1440*/  ELECT P1, URZ, PT ;  /* 0x0000000000ff782f */ /* 0x000fe20003820000 */
[----:B------:R-:W-:Y:S01]  /*1450*/  IMAD.MOV.U32 R5, RZ, RZ, 0x1 ;  /* 0x00000001ff057424 */ /* 0x000fe200078e00ff */
[----:B------:R-:W-:Y:S01]  /*1460*/  UMOV UR4, 0x40 ;  /* 0x0000004000047882 */ /* 0x000fe20000000000 */
[----:B------:R-:W-:Y:S01]  /*1470*/  UVIRTCOUNT.DEALLOC.SMPOOL 0x80 ;  /* 0x000000800000784c */ /* 0x000fe20000000000 */
[----:B------:R-:W-:-:S09]  /*1480*/  ULEA UR4, UR6, UR4, 0x18 ;  /* 0x0000000406047291 */ /* 0x000fd2000f8ec0ff */
[----:B------:R0:W-:Y:S03]  /*1490*/  @P1 STS.U8 [UR4], R5 ;  /* 0x00000005ff001988 */ /* 0x0001e60008000004 */
.L_x_5:
[----:B------:R-:W-:Y:S01]  /*14a0*/  USHF.L.U32 UR4, UR24, 0x15, URZ ;  /* 0x0000001518047899 */ /* 0x000fe200080006ff */
[C---:B------:R-:W-:Y:S01]  /*14b0*/  LOP3.LUT R218, R233.reuse, 0x20, RZ, 0x3c, !PT ;  /* 0x00000020e9da7812 */ /* 0x040fe200078e3cff */
[----:B------:R-:W-:Y:S01]  /*14c0*/  ULOP3.LUT UR17, UR24, 0x4, URZ, 0xc0, !UPT ;  /* 0x0000000418117892 */ /* 0x000fe2000f8ec0ff */
[C---:B------:R-:W-:Y:S01]  /*14d0*/  LOP3.LUT R215, R233.reuse, 0x40, RZ, 0x3c, !PT ;  /* 0x00000040e9d77812 */ /* 0x040fe200078e3cff */
[----:B------:R-:W-:Y:S01]  /*14e0*/  ULOP3.LUT UR6, UR4, 0x600000, URZ, 0xc0, !UPT ;  /* 0x0060000004067892 */ /* 0x000fe2000f8ec0ff */
[----:B------:R-:W-:Y:S01]  /*14f0*/  LOP3.LUT R200, R233, 0x60, RZ, 0x3c, !PT ;  /* 0x00000060e9c87812 */ /* 0x000fe200078e3cff */
[----:B-----5:R1:W-:Y:S01]  /*1500*/  STS.U8 [R233+UR14+0x4000], R4 ;  /* 0x00400004e9007988 */ /* 0x0203e2000800000e */
[----:B------:R-:W-:Y:S01]  /*1510*/  LOP3.LUT P1, RZ, R0, 0xff, RZ, 0xc0, !PT ;  /* 0x000000ff00ff7812 */ /* 0x000fe2000782c0ff */
[----:B------:R-:W-:Y:S01]  /*1520*/  UIADD3 UR15, UPT, UPT, UR12, UR6, URZ ;  /* 0x000000060c0f7290 */ /* 0x000fe2000fffe0ff */
[----:B------:R-:W-:Y:S01]  /*1530*/  PRMT R6, RZ, 0x7610, R6 ;  /* 0x00007610ff067816 */ /* 0x000fe20000000006 */
[----:B------:R-:W-:Y:S01]  /*1540*/  STS.U8 [R233+UR14+0x4400], R30 ;  /* 0x0044001ee9007988 */ /* 0x000fe2000800000e */
[----:B------:R-:W-:Y:S01]  /*1550*/  UMOV UR5, 0x1 ;  /* 0x0000000100057882 */ /* 0x000fe20000000000 */
[----:B------:R-:W-:-:S02]  /*1560*/  ULEA UR15, UR17, UR15, 0x3 ;  /* 0x0000000f110f7291 */ /* 0x000fc4000f8e18ff */
[----:B------:R-:W-:Y:S01]  /*1570*/  STS.U8 [R233+UR14+0x4800], R34 ;  /* 0x00480022e9007988 */ /* 0x000fe2000800000e */
[----:B------:R-:W-:Y:S01]  /*1580*/  UIADD3 UR18, UPT, UPT, UR14, 0xc000, URZ ;  /* 0x0000c0000e127890 */ /* 0x000fe2000fffe0ff */
[----:B-1----:R-:W-:Y:S01]  /*1590*/  PRMT R4, RZ, 0x7610, R4 ;  /* 0x00007610ff047816 */ /* 0x002fe20000000004 */
[----:B------:R-:W1:Y:S01]  /*15a0*/  LDCU UR11, c[0x0][0x3f0] ;  /* 0x00007e00ff0b77ac */ /* 0x000e620008000800 */
[----:B------:R-:W-:Y:S02]  /*15b0*/  STS.U8 [R233+UR14+0x4c00], R38 ;  /* 0x004c0026e9007988 */ /* 0x000fe4000800000e */
[----:B------:R-:W-:Y:S02]  /*15c0*/  VOTEU.ALL UP0, P1 ;  /* 0x0000000000ff7886 */ /* 0x000fe40000800000 */
[----:B------:R-:W-:Y:S01]  /*15d0*/  STS.U8 [R233+UR14+0x5000], R42 ;  /* 0x0050002ae9007988 */ /* 0x000fe2000800000e */
[----:B------:R-:W-:-:S03]  /*15e0*/  VOTEU.ALL UP1, P1 ;  /* 0x0000000000ff7886 */ /* 0x000fc60000820000 */
[----:B------:R-:W-:Y:S01]  /*15f0*/  STS.U8 [R233+UR14+0x5400], R46 ;  /* 0x0054002ee9007988 */ /* 0x000fe2000800000e */
[----:B------:R-:W-:-:S04]  /*1600*/  @!UP0 UIADD3 UR8, UPT, UPT, -UR5, 0x100000, URZ ;  /* 0x0010000005088890 */ /* 0x000fc8000fffe1ff */
[----:B------:R-:W-:Y:S02]  /*1610*/  @!UP0 USHF.L.U32 UR9, UR8, 0xb, URZ ;  /* 0x0000000b08098899 */ /* 0x000fe400080006ff */
[----:B------:R-:W-:Y:S01]  /*1620*/  @!UP0 USHF.L.U32 UR8, UR8, 0x1, URZ ;  /* 0x0000000108088899 */ /* 0x000fe200080006ff */
[----:B------:R-:W-:Y:S04]  /*1630*/  STS.U8 [R233+UR14+0x5800], R50 ;  /* 0x00580032e9007988 */ /* 0x000fe8000800000e */
[----:B------:R-:W-:Y:S01]  /*1640*/  STS.U8 [R233+UR14+0x5c00], R54 ;  /* 0x005c0036e9007988 */ /* 0x000fe2000800000e */
[----:B-1----:R-:W-:-:S03]  /*1650*/  ISETP.LT.AND P2, PT, RZ, UR11, PT ;  /* 0x0000000bff007c0c */ /* 0x002fc6000bf41270 */
[----:B------:R-:W-:Y:S04]  /*1660*/  STS.U8 [R218+UR14+0x4100], R3 ;  /* 0x00410003da007988 */ /* 0x000fe8000800000e */
[----:B------:R-:W-:Y:S04]  /*1670*/  STS.U8 [R218+UR14+0x4500], R25 ;  /* 0x00450019da007988 */ /* 0x000fe8000800000e */
[----:B------:R-:W-:Y:S04]  /*1680*/  STS.U8 [R218+UR14+0x4900], R29 ;  /* 0x0049001dda007988 */ /* 0x000fe8000800000e */
[----:B------:R-:W-:Y:S04]  /*1690*/  STS.U8 [R218+UR14+0x4d00], R33 ;  /* 0x004d0021da007988 */ /* 0x000fe8000800000e */
[----:B------:R-:W-:Y:S04]  /*16a0*/  STS.U8 [R218+UR14+0x5100], R37 ;  /* 0x00510025da007988 */ /* 0x000fe8000800000e */
[----:B------:R-:W-:Y:S04]  /*16b0*/  STS.U8 [R218+UR14+0x5500], R41 ;  /* 0x00550029da007988 */ /* 0x000fe8000800000e */
[----:B------:R-:W-:Y:S04]  /*16c0*/  STS.U8 [R218+UR14+0x5900], R45 ;  /* 0x0059002dda007988 */ /* 0x000fe8000800000e */
[----:B------:R-:W-:Y:S04]  /*16d0*/  STS.U8 [R218+UR14+0x5d00], R49 ;  /* 0x005d0031da007988 */ /* 0x000fe8000800000e */
[----:B------:R1:W-:Y:S04]  /*16e0*/  STS.U8 [R215+UR14+0x4200], R28 ;  /* 0x0042001cd7007988 */ /* 0x0003e8000800000e */
[----:B------:R2:W-:Y:S04]  /*16f0*/  STS.U8 [R215+UR14+0x4600], R32 ;  /* 0x00460020d7007988 */ /* 0x0005e8000800000e */
        /* <DEDUP_REMOVED lines=8> */
[----:B------:R0:W-:Y:S04]  /*1780*/  STS.U8 [R200+UR14+0x4b00], R31 ;  /* 0x004b001fc8007988 */ /* 0x0001e8000800000e */
[----:B------:R0:W-:Y:S04]  /*1790*/  STS.U8 [R200+UR14+0x4f00], R35 ;  /* 0x004f0023c8007988 */ /* 0x0001e8000800000e */
[----:B------:R0:W-:Y:S04]  /*17a0*/  STS.U8 [R200+UR14+0x5300], R39 ;  /* 0x00530027c8007988 */ /* 0x0001e8000800000e */
[----:B------:R0:W-:Y:S04]  /*17b0*/  STS.U8 [R200+UR14+0x5700], R43 ;  /* 0x0057002bc8007988 */ /* 0x0001e8000800000e */
[----:B------:R0:W-:Y:S04]  /*17c0*/  STS.U8 [R200+UR14+0x5b00], R47 ;  /* 0x005b002fc8007988 */ /* 0x0001e8000800000e */
[----:B------:R0:W-:Y:S01]  /*17d0*/  STS.U8 [R200+UR14+0x5f00], R51 ;  /* 0x005f0033c8007988 */ /* 0x0001e2000800000e */
[----:B------:R-:W-:Y:S01]  /*17e0*/  STTM.x32 tmem[UR15], RZ ;  /* 0x000000ff000079ed */ /* 0x000fe200082c000f */
[----:B------:R-:W0:Y:S02]  /*17f0*/  FENCE.VIEW.ASYNC.T ;  /* 0x00000000000073c6 */ /* 0x000e240000000200 */
[----:B0-----:R-:W-:Y:S01]  /*1800*/  BAR.SYNC.DEFER_BLOCKING 0x0 ;  /* 0x0000000000007b1d */ /* 0x001fe20000010000 */
[----:B------:R-:W-:-:S02]  /*1810*/  PRMT R8, RZ, 0x7610, R8 ;  /* 0x00007610ff087816 */ /* 0x000fc40000000008 */
[----:B------:R-:W-:Y:S02]  /*1820*/  PRMT R10, RZ, 0x7610, R10 ;  /* 0x00007610ff0a7816 */ /* 0x000fe4000000000a */
[----:B------:R-:W-:Y:S01]  /*1830*/  PRMT R12, RZ, 0x7610, R12 ;  /* 0x00007610ff0c7816 */ /* 0x000fe2000000000c */
[----:B------:R-:W0:Y:S02]  /*1840*/  FENCE.VIEW.ASYNC.S ;  /* 0x00000000000073c6 */ /* 0x000e240000000000 */
[----:B0-----:R0:W0:Y:S02]  /*1850*/  @!UP1 SYNCS.EXCH.64 URZ, [UR18], UR8 ;  /* 0x0000000812ff95b2 */ /* 0x0010240008000100 */
[----:B0-----:R-:W-:Y:S01]  /*1860*/  BAR.SYNC.DEFER_BLOCKING 0x0 ;  /* 0x0000000000007b1d */ /* 0x001fe20000010000 */
[----:B------:R-:W-:Y:S02]  /*1870*/  PRMT R14, RZ, 0x7610, R14 ;  /* 0x00007610ff0e7816 */ /* 0x000fe4000000000e */
[----:B------:R-:W-:-:S02]  /*1880*/  PRMT R16, RZ, 0x7610, R16 ;  /* 0x00007610ff107816 */ /* 0x000fc40000000010 */
[----:B------:R-:W-:Y:S02]  /*1890*/  PRMT R18, RZ, 0x7610, R18 ;  /* 0x00007610ff127816 */ /* 0x000fe40000000012 */
[----:B------:R-:W-:Y:S02]  /*18a0*/  PRMT R20, RZ, 0x7610, R20 ;  /* 0x00007610ff147816 */ /* 0x000fe40000000014 */
[----:B------:R-:W-:Y:S02]  /*18b0*/  PRMT R22, RZ, 0x7610, R22 ;  /* 0x00007610ff167816 */ /* 0x000fe40000000016 */
[----:B------:R-:W-:Y:S02]  /*18c0*/  PRMT R24, RZ, 0x7610, R24 ;  /* 0x00007610ff187816 */ /* 0x000fe40000000018 */
[----:B------:R-:W-:Y:S02]  /*18d0*/  PRMT R26, RZ, 0x7610, R26 ;  /* 0x00007610ff1a7816 */ /* 0x000fe4000000001a */
[----:B-1----:R-:W-:-:S02]  /*18e0*/  PRMT R28, RZ, 0x7610, R28 ;  /* 0x00007610ff1c7816 */ /* 0x002fc4000000001c */
[----:B------:R-:W-:Y:S02]  /*18f0*/  PRMT R30, RZ, 0x7610, R30 ;  /* 0x00007610ff1e7816 */ /* 0x000fe4000000001e */
[----:B--2---:R-:W-:Y:S02]  /*1900*/  PRMT R32, RZ, 0x7610, R32 ;  /* 0x00007610ff207816 */ /* 0x004fe40000000020 */
[----:B------:R-:W-:Y:S02]  /*1910*/  PRMT R34, RZ, 0x7610, R34 ;  /* 0x00007610ff227816 */ /* 0x000fe40000000022 */
[----:B------:R-:W-:Y:S01]  /*1920*/  PRMT R3, RZ, 0x7610, R3 ;  /* 0x00007610ff037816 */ /* 0x000fe20000000003 */
[----:B------:R-:W2:Y:S01]  /*1930*/  @P2 LDG.E.U8 R4, desc[UR28][R198.64] ;  /* 0x0000001cc6042981 */ /* 0x000ea2000c1e1100 */
[----:B------:R-:W-:Y:S02]  /*1940*/  PRMT R5, RZ, 0x7610, R5 ;  /* 0x00007610ff057816 */ /* 0x000fe40000000005 */
[----:B------:R-:W-:Y:S01]  /*1950*/  PRMT R7, RZ, 0x7610, R7 ;  /* 0x00007610ff077816 */ /* 0x000fe20000000007 */
[----:B------:R-:W2:Y:S01]  /*1960*/  @P2 LDG.E.U8 R6, desc[UR28][R194.64] ;  /* 0x0000001cc2062981 */ /* 0x000ea2000c1e1100 */
[----:B------:R-:W-:-:S02]  /*1970*/  PRMT R9, RZ, 0x7610, R9 ;  /* 0x00007610ff097816 */ /* 0x000fc40000000009 */
[----:B------:R-:W-:Y:S01]  /*1980*/  PRMT R11, RZ, 0x7610, R11 ;  /* 0x00007610ff0b7816 */ /* 0x000fe2000000000b */
[----:B------:R-:W2:Y:S01]  /*1990*/  @P2 LDG.E.U8 R8, desc[UR28][R190.64] ;  /* 0x0000001cbe082981 */ /* 0x000ea2000c1e1100 */
[----:B------:R-:W-:Y:S02]  /*19a0*/  PRMT R13, RZ, 0x7610, R13 ;  /* 0x00007610ff0d7816 */ /* 0x000fe4000000000d */
[----:B------:R-:W-:Y:S01]  /*19b0*/  PRMT R15, RZ, 0x7610, R15 ;  /* 0x00007610ff0f7816 */ /* 0x000fe2000000000f */
[----:B------:R-:W2:Y:S01]  /*19c0*/  @P2 LDG.E.U8 R10, desc[UR28][R186.64] ;  /* 0x0000001cba0a2981 */ /* 0x000ea2000c1e1100 */
[----:B------:R-:W-:Y:S02]  /*19d0*/  PRMT R17, RZ, 0x7610, R17 ;  /* 0x00007610ff117816 */ /* 0x000fe40000000011 */
[----:B------:R-:W-:Y:S01]  /*19e0*/  PRMT R19, RZ, 0x7610, R19 ;  /* 0x00007610ff137816 */ /* 0x000fe20000000013 */
[----:B------:R-:W2:Y:S01]  /*19f0*/  @P2 LDG.E.U8 R12, desc[UR28][R182.64] ;  /* 0x0000001cb60c2981 */ /* 0x000ea2000c1e1100 */
[----:B------:R-:W-:-:S02]  /*1a00*/  PRMT R21, RZ, 0x7610, R21 ;  /* 0x00007610ff157816 */ /* 0x000fc40000000015 */
[----:B---3--:R-:W-:Y:S01]  /*1a10*/  PRMT R23, RZ, 0x7610, R23 ;  /* 0x00007610ff177816 */ /* 0x008fe20000000017 */
[----:B------:R-:W3:Y:S01]  /*1a20*/  @P2 LDG.E.U8 R14, desc[UR28][R178.64] ;  /* 0x0000001cb20e2981 */ /* 0x000ee2000c1e1100 */
[----:B------:R-:W-:Y:S02]  /*1a30*/  PRMT R25, RZ, 0x7610, R25 ;  /* 0x00007610ff197816 */ /* 0x000fe40000000019 */
[----:B----4-:R-:W-:Y:S01]  /*1a40*/  PRMT R27, RZ, 0x7610, R27 ;  /* 0x00007610ff1b7816 */ /* 0x010fe2000000001b */
[----:B------:R-:W4:Y:S01]  /*1a50*/  @P2 LDG.E.U8 R16, desc[UR28][R174.64] ;  /* 0x0000001cae102981 */ /* 0x000f22000c1e1100 */
[----:B------:R-:W-:Y:S02]  /*1a60*/  PRMT R29, RZ, 0x7610, R29 ;  /* 0x00007610ff1d7816 */ /* 0x000fe4000000001d */
[----:B------:R-:W-:Y:S01]  /*1a70*/  PRMT R31, RZ, 0x7610, R31 ;  /* 0x00007610ff1f7816 */ /* 0x000fe2000000001f */
[----:B------:R-:W4:Y:S01]  /*1a80*/  @P2 LDG.E.U8 R18, desc[UR28][R166.64] ;  /* 0x0000001ca6122981 */ /* 0x000f22000c1e1100 */
[----:B------:R-:W-:-:S03]  /*1a90*/  PRMT R33, RZ, 0x7610, R33 ;  /* 0x00007610ff217816 */ /* 0x000fc60000000021 */
[----:B------:R-:W4:Y:S04]  /*1aa0*/  @P2 LDG.E.U8 R20, desc[UR28][R162.64] ;  /* 0x0000001ca2142981 */ /* 0x000f28000c1e1100 */
        /* <DEDUP_REMOVED lines=22> */
[----:B------:R-:W4:Y:S01]  /*1c10*/  @P2 LDG.E.U8 R33, desc[UR28][R132.64] ;  /* 0x0000001c84212981 */ /* 0x000f22000c1e1100 */
[----:B------:R-:W-:-:S04]  /*1c20*/  @!UP0 UIADD3 UR8, UPT, UPT, -UR5, 0x100000, URZ ;  /* 0x0010000005088890 */ /* 0x000fc8000fffe1ff */
[----:B------:R-:W-:Y:S02]  /*1c30*/  @!UP0 USHF.L.U32 UR9, UR8, 0xb, URZ ;  /* 0x0000000b08098899 */ /* 0x000fe400080006ff */
[----:B------:R-:W-:Y:S01]  /*1c40*/  @!UP0 USHF.L.U32 UR8, UR8, 0x1, URZ ;  /* 0x0000000108088899 */ /* 0x000fe200080006ff */
[----:B------:R-:W-:Y:S01]  /*1c50*/  VOTEU.ALL UP1, P1 ;  /* 0x0000000000ff7886 */ /* 0x000fe20000820000 */
[----:B------:R-:W-:-:S04]  /*1c60*/  @!UP0 UIADD3 UR4, UPT, UPT, -UR5, 0x100000, URZ ;  /* 0x0010000005048890 */ /* 0x000fc8000fffe1ff */
[----:B------:R-:W-:Y:S02]  /*1c70*/  @!UP0 USHF.L.U32 UR5, UR4, 0xb, URZ ;  /* 0x0000000b04058899 */ /* 0x000fe400080006ff */
[----:B------:R-:W-:Y:S02]  /*1c80*/  @!UP0 USHF.L.U32 UR4, UR4, 0x1, URZ ;  /* 0x0000000104048899 */ /* 0x000fe400080006ff */
[----:B------:R-:W-:Y:S01]  /*1c90*/  UIADD3 UR16, UPT, UPT, UR12, 0x40, URZ ;  /* 0x000000400c107890 */ /* 0x000fe2000fffe0ff */
[----:B------:R-:W-:Y:S01]  /*1ca0*/  ISETP.EQ.U32.AND P3, PT, RZ, UR24, P2 ;  /* 0x00000018ff007c0c */ /* 0x000fe20009762070 */
[----:B------:R-:W-:Y:S02]  /*1cb0*/  UIADD3 UR10, UPT, UPT, UR14, 0x8000, URZ ;  /* 0x000080000e0a7890 */ /* 0x000fe4000fffe0ff */
[----:B------:R-:W-:-:S04]  /*1cc0*/  UIADD3 UR6, UPT, UPT, UR6, UR16, URZ ;  /* 0x0000001006067290 */ /* 0x000fc8000fffe0ff */
[----:B------:R-:W-:Y:S01]  /*1cd0*/  ULEA UR17, UR17, UR6, 0x12 ;  /* 0x0000000611117291 */ /* 0x000fe2000f8e90ff */
[----:B------:R0:W1:Y:S01]  /*1ce0*/  @!UP1 SYNCS.EXCH.64 URZ, [UR14+0xc008], UR8 ;  /* 0x00c008080eff95b2 */ /* 0x0000620008000100 */
[----:B------:R-:W-:Y:S01]  /*1cf0*/  VOTEU.ALL UP1, P1 ;  /* 0x0000000000ff7886 */ /* 0x000fe20000820000 */
[----:B--2---:R0:W-:Y:S04]  /*1d00*/  STS.U8 [R233+UR14+0x6000], R4 ;  /* 0x00600004e9007988 */ /* 0x0041e8000800000e */
[----:B------:R0:W-:Y:S04]  /*1d10*/  STS.U8 [R233+UR14+0x6200], R6 ;  /* 0x00620006e9007988 */ /* 0x0001e8000800000e */
[----:B------:R0:W-:Y:S04]  /*1d20*/  STS.U8 [R233+UR14+0x6400], R8 ;  /* 0x00640008e9007988 */ /* 0x0001e8000800000e */
[----:B------:R0:W-:Y:S04]  /*1d30*/  STS.U8 [R233+UR14+0x6600], R10 ;  /* 0x0066000ae9007988 */ /* 0x0001e8000800000e */
[----:B------:R0:W-:Y:S04]  /*1d40*/  STS.U8 [R233+UR14+0x6800], R12 ;  /* 0x0068000ce9007988 */ /* 0x0001e8000800000e */
[----:B---3--:R0:W-:Y:S04]  /*1d50*/  STS.U8 [R233+UR14+0x6a00], R14 ;  /* 0x006a000ee9007988 */ /* 0x0081e8000800000e */
[----:B----4-:R0:W-:Y:S04]  /*1d60*/  STS.U8 [R233+UR14+0x6c00], R16 ;  /* 0x006c0010e9007988 */ /* 0x0101e8000800000e */
[----:B------:R0:W-:Y:S04]  /*1d70*/  STS.U8 [R233+UR14+0x6e00], R18 ;  /* 0x006e0012e9007988 */ /* 0x0001e8000800000e */
        /* <DEDUP_REMOVED lines=24> */
[----:B-1----:R1:W-:Y:S06]  /*1f00*/  MEMBAR.ALL.CTA ;  /* 0x0000000000007992 */ /* 0x0023ec0000008000 */
[----:B-1----:R-:W-:Y:S04]  /*1f10*/  FENCE.VIEW.ASYNC.S ;  /* 0x00000000000073c6 */ /* 0x002fe80000000000 */
[----:B------:R-:W1:Y:S02]  /*1f20*/  FENCE.VIEW.ASYNC.S ;  /* 0x00000000000073c6 */ /* 0x000e640000000000 */
[----:B-1----:R0:W1:Y:S02]  /*1f30*/  @!UP1 SYNCS.EXCH.64 URZ, [UR14+0x8000], UR4 ;  /* 0x008000040eff95b2 */ /* 0x0020640008000100 */
[----:B-1----:R-:W-:Y:S06]  /*1f40*/  BAR.SYNC.DEFER_BLOCKING 0x0 ;  /* 0x0000000000007b1d */ /* 0x002fec0000010000 */
[----:B0-----:R-:W-:Y:S05]  /*1f50*/  @!P3 BRA `(.L_x_6) ;  /* 0x00000000006cb947 */ /* 0x001fea0003800000 */
[----:B------:R-:W-:Y:S02]  /*1f60*/  UIADD3 UR4, UPT, UPT, UR14, 0x4000, URZ ;  /* 0x000040000e047890 */ /* 0x000fe4000fffe0ff */
[----:B------:R-:W-:Y:S02]  /*1f70*/  UIADD3 UR5, UPT, UPT, UR14, 0x6000, URZ ;  /* 0x000060000e057890 */ /* 0x000fe4000fffe0ff */
[----:B------:R-:W-:Y:S02]  /*1f80*/  USHF.R.U32.HI UR4, URZ, 0x4, UR4 ;  /* 0x00000004ff047899 */ /* 0x000fe40008011604 */
[----:B------:R-:W-:Y:S02]  /*1f90*/  USHF.R.U32.HI UR5, URZ, 0x4, UR5 ;  /* 0x00000004ff057899 */ /* 0x000fe40008011605 */
[----:B------:R-:W-:Y:S02]  /*1fa0*/  USGXT.U32 UR6, UR4, 0xe ;  /* 0x0000000e0406789a */ /* 0x000fe40008000000 */
[----:B------:R-:W-:Y:S01]  /*1fb0*/  USGXT.U32 UR8, UR5, 0xe ;  /* 0x0000000e0508789a */ /* 0x000fe20008000000 */
[----:B------:R-:W-:Y:S01]  /*1fc0*/  UMOV UR20, 0x100 ;  /* 0x0000010000147882 */ /* 0x000fe20000000000 */
[----:B------:R-:W-:Y:S01]  /*1fd0*/  UMOV UR21, 0x40004040 ;  /* 0x4000404000157882 */ /* 0x000fe20000000000 */
[----:B------:R-:W-:Y:S01]  /*1fe0*/  UMOV UR22, 0xfffffffe ;  /* 0xfffffffe00167882 */ /* 0x000fe20000000000 */
[----:B------:R-:W-:Y:S01]  /*1ff0*/  UMOV UR23, 0x7fffbfdf ;  /* 0x7fffbfdf00177882 */ /* 0x000fe20000000000 */
[----:B------:R-:W-:Y:S01]  /*2000*/  UMOV UR7, URZ ;  /* 0x000000ff00077c82 */ /* 0x000fe20008000000 */
[----:B------:R-:W-:Y:S01]  /*2010*/  UMOV UR9, URZ ;  /* 0x000000ff00097c82 */ /* 0x000fe20008000000 */
[----:B------:R-:W-:-:S02]  /*2020*/  UIADD3.64 UR20, UPT, UPT, UR6, UR20, URZ ;  /* 0x0000001406147297 */ /* 0x000fc4000fffe0ff */
[----:B------:R-:W-:Y:S01]  /*2030*/  UIADD3.64 UR22, UPT, UPT, UR8, -UR22, URZ ;  /* 0x8000001608167297 */ /* 0x000fe2000fffe0ff */
[----:B------:R-:W-:Y:S01]  /*2040*/  UMOV UR26, 0x0 ;  /* 0x00000000001a7882 */ /* 0x000fe20000000000 */
[----:B------:R-:W-:Y:S01]  /*2050*/  UMOV UR27, 0x8208010 ;  /* 0x08208010001b7882 */ /* 0x000fe20000000000 */
[----:B------:R-:W-:Y:S01]  /*2060*/  UMOV UR4, UR10 ;  /* 0x0000000a00047c82 */ /* 0x000fe20008000000 */
[----:B------:R-:W-:Y:S01]  /*2070*/  UMOV UR5, URZ ;  /* 0x000000ff00057c82 */ /* 0x000fe20008000000 */
[----:B------:R-:W-:Y:S01]  /*2080*/  UMOV UR7, 0x40004040 ;  /* 0x4000404000077882 */ /* 0x000fe20000000000 */
[----:B------:R-:W-:Y:S01]  /*2090*/  UMOV UR9, 0x80004020 ;  /* 0x8000402000097882 */ /* 0x000fe20000000000 */
[----:B------:R-:W-:Y:S01]  /*20a0*/  UMOV UR30, 0x0 ;  /* 0x00000000001e7882 */ /* 0x000fe20000000000 */
[----:B------:R-:W-:Y:S01]  /*20b0*/  UMOV UR31, 0x8208010 ;  /* 0x08208010001f7882 */ /* 0x000fe20000000000 */
[----:B------:R-:W-:Y:S01]  /*20c0*/  UMOV UR4, UR4 ;  /* 0x0000000400047c82 */ /* 0x000fe20008000000 */
[----:B------:R0:W-:Y:S01]  /*20d0*/  UTCQMMA gdesc[UR6], gdesc[UR8], tmem[UR16], tmem[UR26], idesc[UR27], !UPT ;  /* 0x00ff1a08060075ea */ /* 0x0001e2000f800310 */
[----:B------:R0:W-:Y:S01]  /*20e0*/  UTCQMMA gdesc[UR20], gdesc[UR22], tmem[UR16], tmem[UR30], idesc[UR31], UPT ;  /* 0x00ff1e16140075ea */ /* 0x0001e2000b800310 */
[----:B------:R0:W-:Y:S01]  /*20f0*/  UTCBAR [UR4], URZ ;  /* 0x000000ff040073e9 */ /* 0x0001e200080000ff */
[----:B------:R-:W-:Y:S01]  /*2100*/  NOP ;  /* 0x0000000000007918 */ /* 0x000fe20000000000 */
.L_x_6:
[----:B------:R-:W-:Y:S05]  /*2110*/  @!P2 BRA `(.L_x_7) ;  /* 0x000000000008a947 */ /* 0x000fea0003800000 */
[----:B------:R-:W1:Y:S02]  /*2120*/  SYNCS.PHASECHK.TRANS64.TRYWAIT P4, [UR14+0x8000], RZ ;  /* 0x008000ffff0075a7 */ /* 0x000e64000808110e */
[----:B-1----:R-:W-:Y:S05]  /*2130*/  @!P4 BRA `(.L_x_8) ;  /* 0x0000007c00a4c947 */ /* 0x002fea0003800000 */
.L_x_7:
[----:B------:R-:W-:Y:S01]  /*2140*/  BAR.SYNC.DEFER_BLOCKING 0x0 ;  /* 0x0000000000007b1d */ /* 0x000fe20000010000 */
[----:B------:R-:W-:Y:S02]  /*2150*/  PRMT R170, RZ, 0x7610, R170 ;  /* 0x00007610ffaa7816 */ /* 0x000fe400000000aa */
[----:B------:R-:W-:-:S03]  /*2160*/  PRMT R231, RZ, 0x7610, R231 ;  /* 0x00007610ffe77816 */ /* 0x000fc600000000e7 */
[----:B0-----:R-:W0:Y:S02]  /*2170*/  LDCU UR6, c[0x0][0x3a8] ;  /* 0x00007500ff0677ac */ /* 0x001e240008000800 */
[----:B------:R-:W1:Y:S01]  /*2180*/  LDC.64 R74, c[0x0][0x390] ;  /* 0x0000e400ff4a7b82 */ /* 0x000e620000000a00 */
[----:B------:R-:W-:Y:S01]  /*2190*/  LDTM.16dp32bit_t0_t15.x64 R4, tmem[UR17] ;  /* 0x00000011000479ee */ /* 0x000fe20008b00000 */
[----:B------:R-:W0:Y:S01]  /*21a0*/  LDTM.16dp32bit_t16_t31.x64 R4, tmem[UR17+0x40] ;  /* 0x00004011000479ee */ /* 0x000e220008b20000 */
[----:B------:R-:W2:Y:S01]  /*21b0*/  LDCU.64 UR22, c[0x0][0x3d0] ;  /* 0x00007a00ff1677ac */ /* 0x000ea20008000a00 */
[----:B------:R-:W3:Y:S01]  /*21c0*/  @!P1 SYNCS.CCTL.IV [UR14+0x8000] ;  /* 0x00800000ff0099b1 */ /* 0x000ee2000800000e */
[----:B------:R-:W-:Y:S01]  /*21d0*/  NOP ;  /* 0x0000000000007918 */ /* 0x000fe20000000000 */
[----:B--2---:R-:W-:Y:S01]  /*21e0*/  UIMAD UR4, UR13, UR22, URZ ;  /* 0x000000160d0472a4 */ /* 0x004fe2000f8e02ff */
[----:B------:R-:W-:Y:S02]  /*21f0*/  IMAD R69, R69, UR23, RZ ;  /* 0x0000001745457c24 */ /* 0x000fe4000f8e02ff */
[----:B0-----:R-:W-:Y:S01]  /*2200*/  FMUL R3, R4, UR6 ;  /* 0x0000000604037c20 */ /* 0x001fe20008400000 */
[----:B------:R-:W-:Y:S01]  /*2210*/  FMUL R70, R5, UR6 ;  /* 0x0000000605467c20 */ /* 0x000fe20008400000 */
[----:B------:R-:W-:Y:S01]  /*2220*/  FMUL R71, R6, UR6 ;  /* 0x0000000606477c20 */ /* 0x000fe20008400000 */
[----:B------:R-:W-:Y:S01]  /*2230*/  FMUL R72, R7, UR6 ;  /* 0x0000000607487c20 */ /* 0x000fe20008400000 */
[----:B------:R-:W-:Y:S01]  /*2240*/  FMUL R73, R8, UR6 ;  /* 0x0000000608497c20 */ /* 0x000fe20008400000 */
[----:B-1----:R-:W-:Y:S01]  /*2250*/  IADD3 R171, P4, P5, R69, UR4, R74 ;  /* 0x0000000445ab7c10 */ /* 0x002fe2000fd9e04a */
[----:B------:R-:W-:Y:S01]  /*2260*/  USHF.R.S32.HI UR5, URZ, 0x1f, UR4 ;  /* 0x0000001fff057899 */ /* 0x000fe20008011404 */
[----:B------:R-:W-:Y:S01]  /*2270*/  FMNMX3 R71, R3, R70, R71, !PT ;  /* 0x0000004603477276 */ /* 0x000fe20007800047 */
[----:B------:R-:W-:Y:S01]  /*2280*/  FMUL R3, R9, UR6 ;  /* 0x0000000609037c20 */ /* 0x000fe20008400000 */
[----:B------:R-:W-:Y:S01]  /*2290*/  FMUL R70, R10, UR6 ;  /* 0x000000060a467c20 */ /* 0x000fe20008400000 */
[----:B------:R-:W-:-:S02]  /*22a0*/  SHF.R.S32.HI R74, RZ, 0x1f, R69 ;  /* 0x0000001fff4a7819 */ /* 0x000fc40000011445 */
[----:B------:R-:W-:Y:S01]  /*22b0*/  FMNMX3 R73, R71, R72, R73, !PT ;  /* 0x0000004847497276 */ /* 0x000fe20007800049 */
[----:B------:R-:W-:Y:S01]  /*22c0*/  FMUL R71, R11, UR6 ;  /* 0x000000060b477c20 */ /* 0x000fe20008400000 */
[----:B------:R-:W-:Y:S02]  /*22d0*/  FMUL R72, R12, UR6 ;  /* 0x000000060c487c20 */ /* 0x000fe40008400000 */
[----:B------:R-:W-:Y:S01]  /*22e0*/  FMNMX3 R73, R73, R3, R70, !PT ;  /* 0x0000000349497276 */ /* 0x000fe20007800046 */
[----:B------:R-:W-:Y:S01]  /*22f0*/  FMUL R3, R13, UR6 ;  /* 0x000000060d037c20 */ /* 0x000fe20008400000 */
[----:B------:R-:W-:Y:S02]  /*2300*/  FMUL R70, R14, UR6 ;  /* 0x000000060e467c20 */ /* 0x000fe40008400000 */
[----:B------:R-:W-:Y:S01]  /*2310*/  FMNMX3 R73, R73, R71, R72, !PT ;  /* 0x0000004749497276 */ /* 0x000fe20007800048 */
[----:B------:R-:W-:Y:S01]  /*2320*/  FMUL R71, R15, UR6 ;  /* 0x000000060f477c20 */ /* 0x000fe20008400000 */
[----:B------:R-:W-:-:S02]  /*2330*/  FMUL R72, R16, UR6 ;  /* 0x0000000610487c20 */ /* 0x000fc40008400000 */
        /* <DEDUP_REMOVED lines=76> */
[----:B------:R-:W-:-:S03]  /*2800*/  FMUL R71, R67, UR6 ;  /* 0x0000000643477c20 */ /* 0x000fc60008400000 */
[----:B------:R-:W-:Y:S02]  /*2810*/  FMNMX3 R70, R72, R3, R70, !PT ;  /* 0x0000000348467276 */ /* 0x000fe40007800046 */
[--C-:B------:R-:W-:Y:S02]  /*2820*/  SHF.R.U32.HI R72, RZ, 0x2, R0.reuse ;  /* 0x00000002ff487819 */ /* 0x100fe40000011600 */
[----:B------:R-:W-:Y:S02]  /*2830*/  FMNMX R70, R71, R70, !PT ;  /* 0x0000004647467209 */ /* 0x000fe40007800000 */
[----:B------:R-:W0:Y:S01]  /*2840*/  LDC R71, c[0x0][0x3d8] ;  /* 0x0000f600ff477b82 */ /* 0x000e220000000800 */
[----:B------:R-:W-:Y:S02]  /*2850*/  LOP3.LUT R73, R72, 0x38, RZ, 0xc0, !PT ;  /* 0x0000003848497812 */ /* 0x000fe400078ec0ff */
[----:B------:R-:W1:Y:S02]  /*2860*/  SHFL.BFLY PT, R3, R70, 0x10, 0x1f ;  /* 0x0e001f0046037f89 */ /* 0x000e6400000e0000 */
[----:B------:R-:W-:-:S04]  /*2870*/  LOP3.LUT R73, R73, 0x1f, R0, 0xf8, !PT ;  /* 0x0000001f49497812 */ /* 0x000fc800078ef800 */
[----:B------:R-:W-:-:S04]  /*2880*/  SHF.L.U32 R234, R73, 0x4, RZ ;  /* 0x0000000449ea7819 */ /* 0x000fc800000006ff */
[----:B------:R-:W-:Y:S01]  /*2890*/  LOP3.LUT R69, R234, 0x1b0, RZ, 0xc0, !PT ;  /* 0x000001b0ea457812 */ /* 0x000fe200078ec0ff */
[----:B0-----:R-:W-:Y:S01]  /*28a0*/  IMAD R68, R68, R71, RZ ;  /* 0x0000004744447224 */ /* 0x001fe200078e02ff */
[----:B-1----:R-:W-:Y:S02]  /*28b0*/  FMNMX3 R3, R70, -INF , R3, !PT ;  /* 0xff80000046037876 */ /* 0x002fe40007800003 */
[----:B------:R-:W-:-:S03]  /*28c0*/  SHF.R.U32.HI R70, RZ, 0x1, R0 ;  /* 0x00000001ff467819 */ /* 0x000fc60000011600 */
[----:B------:R-:W-:Y:S01]  /*28d0*/  FADD R72, -R3, -INF ;  /* 0xff80000003487421 */ /* 0x000fe20000000100 */
[----:B------:R-:W-:Y:S01]  /*28e0*/  LOP3.LUT R73, R69, 0x40, R70, 0xf8, !PT ;  /* 0x0000004045497812 */ /* 0x000fe200078ef846 */
[----:B------:R-:W-:Y:S01]  /*28f0*/  IMAD R70, R71, 0x2, R68 ;  /* 0x0000000247467824 */ /* 0x000fe200078e0244 */
[----:B------:R-:W-:Y:S01]  /*2900*/  IADD3.X R69, PT, PT, R74, UR5, R75, P4, P5 ;  /* 0x000000054a457c10 */ /* 0x000fe2000a7ea44b */
[----:B------:R-:W-:Y:S01]  /*2910*/  FMUL R72, R72, 1.4426950216293334961 ;  /* 0x3fb8aa3b48487820 */ /* 0x000fe20000400000 */
[C---:B------:R-:W-:Y:S01]  /*2920*/  IADD3 R130, P4, PT, R68.reuse, R171, RZ ;  /* 0x000000ab44827210 */ /* 0x040fe20007f9e0ff */
[----:B------:R-:W-:Y:S02]  /*2930*/  VIADD R73, R73, UR14 ;  /* 0x0000000e49497c36 */ /* 0x000fe40008000000 */
[----:B------:R-:W3:Y:S01]  /*2940*/  MUFU.EX2 R168, R72 ;  /* 0x0000004800a87308 */ /* 0x000ee20000000800 */
[----:B------:R-:W-:Y:S01]  /*2950*/  LEA.HI.X.SX32 R131, R68, R69, 0x1, P4 ;  /* 0x0000004544837211 */ /* 0x000fe200020f0eff */
[----:B------:R-:W-:Y:S01]  /*2960*/  IMAD R68, R71, 0x2, R70 ;  /* 0x0000000247447824 */ /* 0x000fe200078e0246 */
[----:B------:R-:W-:-:S04]  /*2970*/  IADD3 R128, P4, PT, R70, R171, RZ ;  /* 0x000000ab46807210 */ /* 0x000fc80007f9e0ff */
[----:B------:R-:W-:Y:S02]  /*2980*/  LEA.HI.X.SX32 R129, R70, R69, 0x1, P4 ;  /* 0x0000004546817211 */ /* 0x000fe400020f0eff */
[C---:B------:R-:W-:Y:S02]  /*2990*/  IADD3 R126, P4, PT, R68.reuse, R171, RZ ;  /* 0x000000ab447e7210 */ /* 0x040fe40007f9e0ff */
[C---:B------:R-:W-:Y:S02]  /*29a0*/  LEA R70, R71.reuse, R68, 0x1 ;  /* 0x0000004447467211 */ /* 0x040fe400078e08ff */
[----:B------:R-:W-:Y:S02]  /*29b0*/  LEA.HI.X.SX32 R127, R68, R69, 0x1, P4 ;  /* 0x00000045447f7211 */ /* 0x000fe400020f0eff */
[C---:B------:R-:W-:Y:S01]  /*29c0*/  IADD3 R124, P4, PT, R70.reuse, R171, RZ ;  /* 0x000000ab467c7210 */ /* 0x040fe20007f9e0ff */
[C---:B------:R-:W-:Y:S01]  /*29d0*/  IMAD R68, R71.reuse, 0x2, R70 ;  /* 0x0000000247447824 */ /* 0x040fe200078e0246 */
[----:B---3--:R0:W-:Y:S02]  /*29e0*/  STSM.16.M88 [R73+0x6000], R168 ;  /* 0x006000a849007844 */ /* 0x0081e40000000000 */
[----:B------:R-:W-:Y:S01]  /*29f0*/  LEA.HI.X.SX32 R125, R70, R69, 0x1, P4 ;  /* 0x00000045467d7211 */ /* 0x000fe200020f0eff */
[C---:B------:R-:W-:Y:S01]  /*2a00*/  IMAD R70, R71.reuse, 0x2, R68 ;  /* 0x0000000247467824 */ /* 0x040fe200078e0244 */
[C---:B------:R-:W-:Y:S01]  /*2a10*/  IADD3 R122, P4, PT, R68.reuse, R171, RZ ;  /* 0x000000ab447a7210 */ /* 0x040fe20007f9e0ff */
[----:B------:R-:W-:Y:S03]  /*2a20*/  BAR.SYNC.DEFER_BLOCKING 0x0 ;  /* 0x0000000000007b1d */ /* 0x000fe60000010000 */
[----:B------:R-:W-:Y:S01]  /*2a30*/  LEA.HI.X.SX32 R123, R68, R69, 0x1, P4 ;  /* 0x00000045447b7211 */ /* 0x000fe200020f0eff */
[----:B------:R-:W-:Y:S01]  /*2a40*/  IMAD R68, R71, 0x2, R70 ;  /* 0x0000000247447824 */ /* 0x000fe200078e0246 */
[----:B------:R-:W-:-:S04]  /*2a50*/  IADD3 R120, P4, PT, R70, R171, RZ ;  /* 0x000000ab46787210 */ /* 0x000fc80007f9e0ff */
[----:B------:R-:W-:Y:S02]  /*2a60*/  LEA.HI.X.SX32 R121, R70, R69, 0x1, P4 ;  /* 0x0000004546797211 */ /* 0x000fe400020f0eff */
[C---:B------:R-:W-:Y:S02]  /*2a70*/  IADD3 R118, P4, PT, R68.reuse, R171, RZ ;  /* 0x000000ab44767210 */ /* 0x040fe40007f9e0ff */
[C---:B------:R-:W-:Y:S02]  /*2a80*/  LEA R70, R71.reuse, R68, 0x1 ;  /* 0x0000004447467211 */ /* 0x040fe400078e08ff */
[----:B------:R-:W-:Y:S02]  /*2a90*/  LEA.HI.X.SX32 R119, R68, R69, 0x1, P4 ;  /* 0x0000004544777211 */ /* 0x000fe400020f0eff */
[----:B------:R-:W-:Y:S01]  /*2aa0*/  IADD3 R116, P4, PT, R70, R171, RZ ;  /* 0x000000ab46747210 */ /* 0x000fe20007f9e0ff */
[----:B------:R-:W-:-:S03]  /*2ab0*/  IMAD R68, R71, 0x2, R70 ;  /* 0x0000000247447824 */ /* 0x000fc600078e0246 */
[----:B------:R-:W-:Y:S01]  /*2ac0*/  LEA.HI.X.SX32 R117, R70, R69, 0x1, P4 ;  /* 0x0000004546757211 */ /* 0x000fe200020f0eff */
[C---:B------:R-:W-:Y:S01]  /*2ad0*/  IMAD R70, R71.reuse, 0x2, R68 ;  /* 0x0000000247467824 */ /* 0x040fe200078e0244 */
[C---:B------:R-:W-:Y:S01]  /*2ae0*/  IADD3 R114, P4, PT, R68.reuse, R171, RZ ;  /* 0x000000ab44727210 */ /* 0x040fe20007f9e0ff */
[----:B------:R-:W2:Y:S03]  /*2af0*/  @P2 LDG.E.U8 R170, desc[UR28][R130.64] ;  /* 0x0000001c82aa2981 */ /* 0x000ea6000c1e1100 */
[----:B------:R-:W-:Y:S01]  /*2b00*/  LEA.HI.X.SX32 R115, R68, R69, 0x1, P4 ;  /* 0x0000004544737211 */ /* 0x000fe200020f0eff */
[----:B------:R-:W-:Y:S01]  /*2b10*/  IMAD R68, R71, 0x2, R70 ;  /* 0x0000000247447824 */ /* 0x000fe200078e0246 */
[----:B------:R-:W-:Y:S01]  /*2b20*/  IADD3 R112, P4, PT, R70, R171, RZ ;  /* 0x000000ab46707210 */ /* 0x000fe20007f9e0ff */
[----:B------:R-:W3:Y:S01]  /*2b30*/  @P2 LDG.E.U8 R231, desc[UR28][R128.64] ;  /* 0x0000001c80e72981 */ /* 0x000ee2000c1e1100 */
[----:B------:R-:W-:-:S02]  /*2b40*/  PRMT R216, RZ, 0x7610, R216 ;  /* 0x00007610ffd87816 */ /* 0x000fc400000000d8 */
[----:B------:R-:W-:Y:S02]  /*2b50*/  LEA.HI.X.SX32 R113, R70, R69, 0x1, P4 ;  /* 0x0000004546717211 */ /* 0x000fe400020f0eff */
[C---:B------:R-:W-:Y:S02]  /*2b60*/  IADD3 R110, P4, PT, R68.reuse, R171, RZ ;  /* 0x000000ab446e7210 */ /* 0x040fe40007f9e0ff */
[C---:B------:R-:W-:Y:S01]  /*2b70*/  LEA R70, R71.reuse, R68, 0x1 ;  /* 0x0000004447467211 */ /* 0x040fe200078e08ff */
[----:B------:R-:W4:Y:S01]  /*2b80*/  @P2 LDG.E.U8 R216, desc[UR28][R126.64] ;  /* 0x0000001c7ed82981 */ /* 0x000f22000c1e1100 */
[----:B------:R-:W-:Y:S02]  /*2b90*/  LEA.HI.X.SX32 R111, R68, R69, 0x1, P4 ;  /* 0x00000045446f7211 */ /* 0x000fe400020f0eff */
[----:B------:R-:W-:Y:S01]  /*2ba0*/  IADD3 R108, P4, PT, R70, R171, RZ ;  /* 0x000000ab466c7210 */ /* 0x000fe20007f9e0ff */
[----:B------:R-:W-:Y:S01]  /*2bb0*/  IMAD R68, R71, 0x2, R70 ;  /* 0x0000000247447824 */ /* 0x000fe200078e0246 */
[----:B------:R-:W-:-:S02]  /*2bc0*/  PRMT R213, RZ, 0x7610, R213 ;  /* 0x00007610ffd57816 */ /* 0x000fc400000000d5 */
[----:B------:R-:W-:Y:S01]  /*2bd0*/  LEA.HI.X.SX32 R109, R70, R69, 0x1, P4 ;  /* 0x00000045466d7211 */ /* 0x000fe200020f0eff */
[C---:B------:R-:W-:Y:S01]  /*2be0*/  IMAD R70, R71.reuse, 0x2, R68 ;  /* 0x0000000247467824 */ /* 0x040fe200078e0244 */
[C---:B------:R-:W-:Y:S02]  /*2bf0*/  IADD3 R106, P4, PT, R68.reuse, R171, RZ ;  /* 0x000000ab446a7210 */ /* 0x040fe40007f9e0ff */
[----:B------:R-:W-:Y:S02]  /*2c00*/  PRMT R232, RZ, 0x7610, R232 ;  /* 0x00007610ffe87816 */ /* 0x000fe400000000e8 */
[----:B------:R-:W-:Y:S02]  /*2c10*/  PRMT R230, RZ, 0x7610, R230 ;  /* 0x00007610ffe67816 */ /* 0x000fe400000000e6 */
[----:B------:R-:W-:Y:S02]  /*2c20*/  PRMT R228, RZ, 0x7610, R228 ;  /* 0x00007610ffe47816 */ /* 0x000fe400000000e4 */
[----:B------:R-:W-:Y:S01]  /*2c30*/  PRMT R226, RZ, 0x7610, R226 ;  /* 0x00007610ffe27816 */ /* 0x000fe200000000e2 */
[----:B------:R-:W5:Y:S01]  /*2c40*/  @P2 LDG.E.U8 R232, desc[UR28][R122.64] ;  /* 0x0000001c7ae82981 */ /* 0x000f62000c1e1100 */
[----:B------:R-:W-:Y:S01]  /*2c50*/  LEA.HI.X.SX32 R107, R68, R69, 0x1, P4 ;  /* 0x00000045446b7211 */ /* 0x000fe200020f0eff */
[----:B------:R-:W-:Y:S01]  /*2c60*/  IMAD R68, R71, 0x2, R70 ;  /* 0x0000000247447824 */ /* 0x000fe200078e0246 */
[C---:B------:R-:W-:Y:S01]  /*2c70*/  IADD3 R104, P4, PT, R70.reuse, R171, RZ ;  /* 0x000000ab46687210 */ /* 0x040fe20007f9e0ff */
[----:B------:R-:W2:Y:S03]  /*2c80*/  @P2 LDG.E.U8 R230, desc[UR28][R114.64] ;  /* 0x0000001c72e62981 */ /* 0x000ea6000c1e1100 */
[----:B------:R-:W-:Y:S01]  /*2c90*/  LEA.HI.X.SX32 R105, R70, R69, 0x1, P4 ;  /* 0x0000004546697211 */ /* 0x000fe200020f0eff */
[----:B------:R-:W2:Y:S01]  /*2ca0*/  @P2 LDG.E.U8 R228, desc[UR28][R106.64] ;  /* 0x0000001c6ae42981 */ /* 0x000ea2000c1e1100 */
[----:B------:R-:W-:-:S02]  /*2cb0*/  IADD3 R102, P4, PT, R68, R171, RZ ;  /* 0x000000ab44667210 */ /* 0x000fc40007f9e0ff */
[----:B------:R-:W-:Y:S02]  /*2cc0*/  LEA R70, R71, R68, 0x1 ;  /* 0x0000004447467211 */ /* 0x000fe400078e08ff */
[----:B------:R-:W-:Y:S02]  /*2cd0*/  PRMT R224, RZ, 0x7610, R224 ;  /* 0x00007610ffe07816 */ /* 0x000fe400000000e0 */
[----:B------:R-:W-:Y:S02]  /*2ce0*/  PRMT R222, RZ, 0x7610, R222 ;  /* 0x00007610ffde7816 */ /* 0x000fe400000000de */
[----:B------:R-:W-:Y:S02]  /*2cf0*/  PRMT R220, RZ, 0x7610, R220 ;  /* 0x00007610ffdc7816 */ /* 0x000fe400000000dc */
[----:B------:R-:W-:Y:S02]  /*2d00*/  PRMT R229, RZ, 0x7610, R229 ;  /* 0x00007610ffe57816 */ /* 0x000fe400000000e5 */
[----:B------:R-:W-:-:S02]  /*2d10*/  PRMT R227, RZ, 0x7610, R227 ;  /* 0x00007610ffe37816 */ /* 0x000fc400000000e3 */
[----:B------:R-:W-:Y:S02]  /*2d20*/  PRMT R225, RZ, 0x7610, R225 ;  /* 0x00007610ffe17816 */ /* 0x000fe400000000e1 */
[----:B------:R-:W-:Y:S01]  /*2d30*/  PRMT R223, RZ, 0x7610, R223 ;  /* 0x00007610ffdf7816 */ /* 0x000fe200000000df */
[----:B------:R-:W2:Y:S01]  /*2d40*/  @P2 LDG.E.U8 R229, desc[UR28][R120.64] ;  /* 0x0000001c78e52981 */ /* 0x000ea2000c1e1100 */
[----:B------:R-:W-:Y:S01]  /*2d50*/  LEA.HI.X.SX32 R103, R68, R69, 0x1, P4 ;  /* 0x0000004544677211 */ /* 0x000fe200020f0eff */
[C---:B------:R-:W-:Y:S01]  /*2d60*/  IMAD R68, R71.reuse, 0x2, R70 ;  /* 0x0000000247447824 */ /* 0x040fe200078e0246 */
[C---:B------:R-:W-:Y:S01]  /*2d70*/  IADD3 R100, P4, PT, R70.reuse, R171, RZ ;  /* 0x000000ab46647210 */ /* 0x040fe20007f9e0ff */
[----:B------:R-:W2:Y:S03]  /*2d80*/  @P2 LDG.E.U8 R227, desc[UR28][R112.64] ;  /* 0x0000001c70e32981 */ /* 0x000ea6000c1e1100 */
[----:B------:R-:W-:Y:S01]  /*2d90*/  LEA.HI.X.SX32 R101, R70, R69, 0x1, P4 ;  /* 0x0000004546657211 */ /* 0x000fe200020f0eff */
[C---:B------:R-:W-:Y:S01]  /*2da0*/  IMAD R70, R71.reuse, 0x2, R68 ;  /* 0x0000000247467824 */ /* 0x040fe200078e0244 */
[C---:B------:R-:W-:Y:S01]  /*2db0*/  IADD3 R98, P4, PT, R68.reuse, R171, RZ ;  /* 0x000000ab44627210 */ /* 0x040fe20007f9e0ff */
[----:B------:R-:W2:Y:S03]  /*2dc0*/  @P2 LDG.E.U8 R225, desc[UR28][R104.64] ;  /* 0x0000001c68e12981 */ /* 0x000ea6000c1e1100 */
[----:B------:R-:W-:Y:S01]  /*2dd0*/  LEA.HI.X.SX32 R99, R68, R69, 0x1, P4 ;  /* 0x0000004544637211 */ /* 0x000fe200020f0eff */
[----:B------:R-:W-:Y:S01]  /*2de0*/  IMAD R68, R71, 0x2, R70 ;  /* 0x0000000247447824 */ /* 0x000fe200078e0246 */
[----:B------:R-:W-:-:S02]  /*2df0*/  IADD3 R96, P4, PT, R70, R171, RZ ;  /* 0x000000ab46607210 */ /* 0x000fc40007f9e0ff */
[----:B------:R-:W-:Y:S01]  /*2e00*/  PRMT R221, RZ, 0x7610, R221 ;  /* 0x00007610ffdd7816 */ /* 0x000fe200000000dd */
[----:B------:R-:W2:Y:S01]  /*2e10*/  @P2 LDG.E.U8 R226, desc[UR28][R98.64] ;  /* 0x0000001c62e22981 */ /* 0x000ea2000c1e1100 */
[----:B------:R-:W-:Y:S02]  /*2e20*/  LEA.HI.X.SX32 R97, R70, R69, 0x1, P4 ;  /* 0x0000004546617211 */ /* 0x000fe400020f0eff */
[C---:B------:R-:W-:Y:S02]  /*2e30*/  IADD3 R94, P4, PT, R68.reuse, R171, RZ ;  /* 0x000000ab445e7210 */ /* 0x040fe40007f9e0ff */
[----:B------:R-:W-:Y:S01]  /*2e40*/  PRMT R219, RZ, 0x7610, R219 ;  /* 0x00007610ffdb7816 */ /* 0x000fe200000000db */
[----:B------:R-:W2:Y:S01]  /*2e50*/  @P2 LDG.E.U8 R223, desc[UR28][R96.64] ;  /* 0x0000001c60df2981 */ /* 0x000ea2000c1e1100 */
[----:B------:R-:W-:Y:S02]  /*2e60*/  LEA R70, R71, R68, 0x1 ;  /* 0x0000004447467211 */ /* 0x000fe400078e08ff */
[----:B------:R-:W-:-:S02]  /*2e70*/  LEA.HI.X.SX32 R95, R68, R69, 0x1, P4 ;  /* 0x00000045445f7211 */ /* 0x000fc400020f0eff */
[----:B------:R-:W-:Y:S01]  /*2e80*/  PRMT R217, RZ, 0x7610, R217 ;  /* 0x00007610ffd97816 */ /* 0x000fe200000000d9 */
[C---:B------:R-:W-:Y:S01]  /*2e90*/  IMAD R68, R71.reuse, 0x2, R70 ;  /* 0x0000000247447824 */ /* 0x040fe200078e0246 */
[C---:B------:R-:W-:Y:S02]  /*2ea0*/  IADD3 R92, P4, PT, R70.reuse, R171, RZ ;  /* 0x000000ab465c7210 */ /* 0x040fe40007f9e0ff */
[----:B------:R-:W-:Y:S02]  /*2eb0*/  PRMT R214, RZ, 0x7610, R214 ;  /* 0x00007610ffd67816 */ /* 0x000fe400000000d6 */
[----:B------:R-:W-:Y:S02]  /*2ec0*/  PRMT R212, RZ, 0x7610, R212 ;  /* 0x00007610ffd47816 */ /* 0x000fe400000000d4 */
        /* <DEDUP_REMOVED lines=8> */
[----:B------:R-:W-:Y:S01]  /*2f50*/  IMAD R68, R71, 0x2, R70 ;  /* 0x0000000247447824 */ /* 0x000fe200078e0246 */
[C---:B------:R-:W-:Y:S01]  /*2f60*/  IADD3 R88, P4, PT, R70.reuse, R171, RZ ;  /* 0x000000ab46587210 */ /* 0x040fe20007f9e0ff */
[----:B------:R-:W2:Y:S03]  /*2f70*/  @P2 LDG.E.U8 R210, desc[UR28][R102.64] ;  /* 0x0000001c66d22981 */ /* 0x000ea6000c1e1100 */
[----:B------:R-:W-:Y:S01]  /*2f80*/  LEA.HI.X.SX32 R89, R70, R69, 0x1, P4 ;  /* 0x0000004546597211 */ /* 0x000fe200020f0eff */
[----:B------:R-:W2:Y:S01]  /*2f90*/  @P2 LDG.E.U8 R224, desc[UR28][R90.64] ;  /* 0x0000001c5ae02981 */ /* 0x000ea2000c1e1100 */
[----:B------:R-:W-:-:S02]  /*2fa0*/  IADD3 R86, P4, PT, R68, R171, RZ ;  /* 0x000000ab44567210 */ /* 0x000fc40007f9e0ff */
[C---:B------:R-:W-:Y:S01]  /*2fb0*/  LEA R70, R71.reuse, R68, 0x1 ;  /* 0x0000004447467211 */ /* 0x040fe200078e08ff */
[----:B------:R-:W2:Y:S01]  /*2fc0*/  @P2 LDG.E.U8 R221, desc[UR28][R88.64] ;  /* 0x0000001c58dd2981 */ /* 0x000ea2000c1e1100 */
[----:B------:R-:W-:Y:S02]  /*2fd0*/  LEA.HI.X.SX32 R87, R68, R69, 0x1, P4 ;  /* 0x0000004544577211 */ /* 0x000fe400020f0eff */
[C---:B------:R-:W-:Y:S01]  /*2fe0*/  IADD3 R84, P4, PT, R70.reuse, R171, RZ ;  /* 0x000000ab46547210 */ /* 0x040fe20007f9e0ff */
[C---:B------:R-:W-:Y:S01]  /*2ff0*/  IMAD R68, R71.reuse, 0x2, R70 ;  /* 0x0000000247447824 */ /* 0x040fe200078e0246 */
[----:B------:R-:W-:Y:S01]  /*3000*/  PRMT R206, RZ, 0x7610, R206 ;  /* 0x00007610ffce7816 */ /* 0x000fe200000000ce */
[----:B------:R-:W2:Y:S01]  /*3010*/  @P2 LDG.E.U8 R208, desc[UR28][R94.64] ;  /* 0x0000001c5ed02981 */ /* 0x000ea2000c1e1100 */
[----:B------:R-:W-:Y:S01]  /*3020*/  LEA.HI.X.SX32 R85, R70, R69, 0x1, P4 ;  /* 0x0000004546557211 */ /* 0x000fe200020f0eff */
[----:B------:R-:W-:Y:S01]  /*3030*/  IMAD R70, R71, 0x2, R68 ;  /* 0x0000000247467824 */ /* 0x000fe200078e0244 */
[----:B------:R-:W-:-:S02]  /*3040*/  IADD3 R82, P4, PT, R68, R171, RZ ;  /* 0x000000ab44527210 */ /* 0x000fc40007f9e0ff */
[----:B------:R-:W-:Y:S01]  /*3050*/  PRMT R204, RZ, 0x7610, R204 ;  /* 0x00007610ffcc7816 */ /* 0x000fe200000000cc */
[----:B------:R-:W2:Y:S01]  /*3060*/  @P2 LDG.E.U8 R206, desc[UR28][R86.64] ;  /* 0x0000001c56ce2981 */ /* 0x000ea2000c1e1100 */
[----:B------:R-:W-:Y:S01]  /*3070*/  LEA.HI.X.SX32 R83, R68, R69, 0x1, P4 ;  /* 0x0000004544537211 */ /* 0x000fe200020f0eff */
[----:B------:R-:W-:Y:S01]  /*3080*/  IMAD R68, R71, 0x2, R70 ;  /* 0x0000000247447824 */ /* 0x000fe200078e0246 */
[C---:B------:R-:W-:Y:S02]  /*3090*/  IADD3 R80, P4, PT, R70.reuse, R171, RZ ;  /* 0x000000ab46507210 */ /* 0x040fe40007f9e0ff */
[----:B------:R-:W-:Y:S01]  /*30a0*/  PRMT R202, RZ, 0x7610, R202 ;  /* 0x00007610ffca7816 */ /* 0x000fe200000000ca */
[----:B------:R-:W2:Y:S01]  /*30b0*/  @P2 LDG.E.U8 R222, desc[UR28][R82.64] ;  /* 0x0000001c52de2981 */ /* 0x000ea2000c1e1100 */
[----:B------:R-:W-:Y:S02]  /*30c0*/  LEA.HI.X.SX32 R81, R70, R69, 0x1, P4 ;  /* 0x0000004546517211 */ /* 0x000fe400020f0eff */
[----:B------:R-:W-:-:S02]  /*30d0*/  IADD3 R78, P4, PT, R68, R171, RZ ;  /* 0x000000ab444e7210 */ /* 0x000fc40007f9e0ff */
[----:B------:R-:W-:Y:S01]  /*30e0*/  PRMT R211, RZ, 0x7610, R211 ;  /* 0x00007610ffd37816 */ /* 0x000fe200000000d3 */
[----:B------:R-:W2:Y:S01]  /*30f0*/  @P2 LDG.E.U8 R219, desc[UR28][R80.64] ;  /* 0x0000001c50db2981 */ /* 0x000ea2000c1e1100 */
[C---:B------:R-:W-:Y:S02]  /*3100*/  LEA R70, R71.reuse, R68, 0x1 ;  /* 0x0000004447467211 */ /* 0x040fe400078e08ff */
[----:B------:R-:W-:Y:S02]  /*3110*/  LEA.HI.X.SX32 R79, R68, R69, 0x1, P4 ;  /* 0x00000045444f7211 */ /* 0x000fe400020f0eff */
[----:B------:R-:W-:Y:S01]  /*3120*/  PRMT R209, RZ, 0x7610, R209 ;  /* 0x00007610ffd17816 */ /* 0x000fe200000000d1 */
[C---:B------:R-:W-:Y:S01]  /*3130*/  IMAD R68, R71.reuse, 0x2, R70 ;  /* 0x0000000247447824 */ /* 0x040fe200078e0246 */
[C---:B------:R-:W-:Y:S01]  /*3140*/  IADD3 R76, P4, PT, R70.reuse, R171, RZ ;  /* 0x000000ab464c7210 */ /* 0x040fe20007f9e0ff */
[----:B------:R-:W2:Y:S03]  /*3150*/  @P2 LDG.E.U8 R204, desc[UR28][R78.64] ;  /* 0x0000001c4ecc2981 */ /* 0x000ea6000c1e1100 */
[----:B------:R-:W-:Y:S01]  /*3160*/  LEA.HI.X.SX32 R77, R70, R69, 0x1, P4 ;  /* 0x00000045464d7211 */ /* 0x000fe200020f0eff */
[----:B------:R-:W-:Y:S01]  /*3170*/  IMAD R70, R71, 0x2, R68 ;  /* 0x0000000247467824 */ /* 0x000fe200078e0244 */
[----:B------:R-:W-:-:S02]  /*3180*/  IADD3 R74, P4, PT, R68, R171, RZ ;  /* 0x000000ab444a7210 */ /* 0x000fc40007f9e0ff */
[----:B------:R-:W-:Y:S02]  /*3190*/  PRMT R207, RZ, 0x7610, R207 ;  /* 0x00007610ffcf7816 */ /* 0x000fe400000000cf */
[----:B------:R-:W-:Y:S02]  /*31a0*/  PRMT R205, RZ, 0x7610, R205 ;  /* 0x00007610ffcd7816 */ /* 0x000fe400000000cd */
[----:B------:R-:W-:Y:S02]  /*31b0*/  PRMT R203, RZ, 0x7610, R203 ;  /* 0x00007610ffcb7816 */ /* 0x000fe400000000cb */
[----:B------:R-:W-:Y:S01]  /*31c0*/  PRMT R201, RZ, 0x7610, R201 ;  /* 0x00007610ffc97816 */ /* 0x000fe200000000c9 */
[--C-:B------:R-:W-:Y:S01]  /*31d0*/  FFMA R4, R4, UR6, -R3.reuse ;  /* 0x0000000604047c23 */ /* 0x100fe20008000803 */
[----:B------:R-:W-:Y:S01]  /*31e0*/  LEA.HI.X.SX32 R75, R68, R69, 0x1, P4 ;  /* 0x00000045444b7211 */ /* 0x000fe200020f0eff */
[----:B------:R-:W-:Y:S01]  /*31f0*/  IMAD R68, R71, 0x2, R70 ;  /* 0x0000000247447824 */ /* 0x000fe200078e0246 */
[C---:B------:R-:W-:Y:S01]  /*3200*/  IADD3 R72, P5, PT, R70.reuse, R171, RZ ;  /* 0x000000ab46487210 */ /* 0x040fe20007fbe0ff */
[----:B------:R-:W-:Y:S01]  /*3210*/  FFMA R5, R5, UR6, -R3 ;  /* 0x0000000605057c23 */ /* 0x000fe20008000803 */
[----:B------:R-:W2:Y:S02]  /*3220*/  @P2 LDG.E.U8 R213, desc[UR28][R124.64] ;  /* 0x0000001c7cd52981 */ /* 0x000ea4000c1e1100 */
[----:B0-----:R-:W-:-:S02]  /*3230*/  LEA.HI.X.SX32 R73, R70, R69, 0x1, P5 ;  /* 0x0000004546497211 */ /* 0x001fc400028f0eff */
[C---:B------:R-:W-:Y:S01]  /*3240*/  IADD3 R70, P4, PT, R68.reuse, R171, RZ ;  /* 0x000000ab44467210 */ /* 0x040fe20007f9e0ff */
[----:B------:R-:W2:Y:S01]  /*3250*/  @P2 LDG.E.U8 R220, desc[UR28][R74.64] ;  /* 0x0000001c4adc2981 */ /* 0x000ea2000c1e1100 */
[----:B------:R-:W-:Y:S02]  /*3260*/  LEA R236, R71, R68, 0x1 ;  /* 0x0000004447ec7211 */ /* 0x000fe400078e08ff */
[----:B------:R-:W-:Y:S01]  /*3270*/  LEA.HI.X.SX32 R71, R68, R69, 0x1, P4 ;  /* 0x0000004544477211 */ /* 0x000fe200020f0eff */
[----:B------:R-:W2:Y:S01]  /*3280*/  @P2 LDG.E.U8 R217, desc[UR28][R72.64] ;  /* 0x0000001c48d92981 */ /* 0x000ea2000c1e1100 */
[C---:B------:R-:W-:Y:S02]  /*3290*/  IADD3 R68, P4, PT, R236.reuse, R171, RZ ;  /* 0x000000abec447210 */ /* 0x040fe40007f9e0ff */
[----:B------:R-:W-:Y:S01]  /*32a0*/  PRMT R171, RZ, 0x7610, R171 ;  /* 0x00007610ffab7816 */ /* 0x000fe200000000ab */
[----:B------:R-:W2:Y:S01]  /*32b0*/  @P2 LDG.E.U8 R202, desc[UR28][R70.64] ;  /* 0x0000001c46ca2981 */ /* 0x000ea2000c1e1100 */
[----:B------:R-:W-:Y:S01]  /*32c0*/  LEA.HI.X.SX32 R69, R236, R69, 0x1, P4 ;  /* 0x00000045ec457211 */ /* 0x000fe200020f0eff */
[----:B------:R-:W-:-:S02]  /*32d0*/  FFMA R6, R6, UR6, -R3 ;  /* 0x0000000606067c23 */ /* 0x000fc40008000803 */
[----:B------:R-:W2:Y:S01]  /*32e0*/  @P2 LDG.E.U8 R211, desc[UR28][R116.64] ;  /* 0x0000001c74d32981 */ /* 0x000ea2000c1e1100 */
[----:B------:R-:W-:-:S03]  /*32f0*/  FMUL R4, R4, 1.4426950216293334961 ;  /* 0x3fb8aa3b04047820 */ /* 0x000fc60000400000 */
[----:B------:R-:W2:Y:S01]  /*3300*/  @P2 LDG.E.U8 R209, desc[UR28][R108.64] ;  /* 0x0000001c6cd12981 */ /* 0x000ea2000c1e1100 */
[----:B------:R-:W-:-:S03]  /*3310*/  FMUL R5, R5, 1.4426950216293334961 ;  /* 0x3fb8aa3b05057820 */ /* 0x000fc60000400000 */
[----:B------:R-:W2:Y:S04]  /*3320*/  @P2 LDG.E.U8 R207, desc[UR28][R100.64] ;  /* 0x0000001c64cf2981 */ /* 0x000ea8000c1e1100 */
[----:B------:R-:W2:Y:S04]  /*3330*/  @P2 LDG.E.U8 R205, desc[UR28][R92.64] ;  /* 0x0000001c5ccd2981 */ /* 0x000ea8000c1e1100 */
[----:B------:R-:W2:Y:S04]  /*3340*/  @P2 LDG.E.U8 R203, desc[UR28][R84.64] ;  /* 0x0000001c54cb2981 */ /* 0x000ea8000c1e1100 */
[----:B------:R-:W2:Y:S04]  /*3350*/  @P2 LDG.E.U8 R201, desc[UR28][R76.64] ;  /* 0x0000001c4cc92981 */ /* 0x000ea8000c1e1100 */
[----:B------:R-:W2:Y:S01]  /*3360*/  @P2 LDG.E.U8 R171, desc[UR28][R68.64] ;  /* 0x0000001c44ab2981 */ /* 0x000ea2000c1e1100 */
[----:B------:R-:W-:Y:S01]  /*3370*/  FMUL R235, R6, 1.4426950216293334961 ;  /* 0x3fb8aa3b06eb7820 */ /* 0x000fe20000400000 */
[--C-:B------:R-:W-:Y:S01]  /*3380*/  FFMA R6, R7, UR6, -R3.reuse ;  /* 0x0000000607067c23 */ /* 0x100fe20008000803 */
[----:B------:R-:W-:Y:S03]  /*3390*/  MUFU.EX2 R4, R4 ;  /* 0x0000000400047308 */ /* 0x000fe60000000800 */
[----:B------:R-:W-:Y:S01]  /*33a0*/  FMUL R236, R6, 1.4426950216293334961 ;  /* 0x3fb8aa3b06ec7820 */ /* 0x000fe20000400000 */
[----:B------:R-:W-:-:S04]  /*33b0*/  FFMA R6, R8, UR6, -R3 ;  /* 0x0000000608067c23 */ /* 0x000fc80008000803 */
[----:B------:R-:W0:Y:S01]  /*33c0*/  MUFU.EX2 R5, R5 ;  /* 0x0000000500057308 */ /* 0x000e220000000800 */
[----:B------:R-:W-:Y:S01]  /*33d0*/  FMUL R6, R6, 1.4426950216293334961 ;  /* 0x3fb8aa3b06067820 */ /* 0x000fe20000400000 */
[--C-:B------:R-:W-:Y:S01]  /*33e0*/  FFMA R9, R9, UR6, -R3.reuse ;  /* 0x0000000609097c23 */ /* 0x100fe20008000803 */
[--C-:B------:R-:W-:Y:S01]  /*33f0*/  FFMA R11, R11, UR6, -R3.reuse ;  /* 0x000000060b0b7c23 */ /* 0x100fe20008000803 */
[--C-:B------:R-:W-:Y:S01]  /*3400*/  FFMA R13, R13, UR6, -R3.reuse ;  /* 0x000000060d0d7c23 */ /* 0x100fe20008000803 */
[----:B------:R-:W-:-:S03]  /*3410*/  FFMA R26, R26, UR6, -R3 ;  /* 0x000000061a1a7c23 */ /* 0x000fc60008000803 */
[----:B------:R-:W1:Y:S01]  /*3420*/  MUFU.EX2 R7, R235 ;  /* 0x000000eb00077308 */ /* 0x000e620000000800 */
[--C-:B------:R-:W-:Y:S01]  /*3430*/  FFMA R17, R17, UR6, -R3.reuse ;  /* 0x0000000611117c23 */ /* 0x100fe20008000803 */
[--C-:B------:R-:W-:Y:S01]  /*3440*/  FFMA R14, R14, UR6, -R3.reuse ;  /* 0x000000060e0e7c23 */ /* 0x100fe20008000803 */
[--C-:B------:R-:W-:Y:S01]  /*3450*/  FFMA R21, R21, UR6, -R3.reuse ;  /* 0x0000000615157c23 */ /* 0x100fe20008000803 */
[----:B------:R-:W-:Y:S01]  /*3460*/  FMUL R9, R9, 1.4426950216293334961 ;  /* 0x3fb8aa3b09097820 */ /* 0x000fe20000400000 */
[--C-:B------:R-:W-:Y:S01]  /*3470*/  FFMA R10, R10, UR6, -R3.reuse ;  /* 0x000000060a0a7c23 */ /* 0x100fe20008000803 */
[----:B------:R-:W-:Y:S02]  /*3480*/  FMUL R238, R11, 1.4426950216293334961 ;  /* 0x3fb8aa3b0bee7820 */ /* 0x000fe40000400000 */
[----:B------:R-:W0:Y:S01]  /*3490*/  MUFU.EX2 R8, R236 ;  /* 0x000000ec00087308 */ /* 0x000e220000000800 */
[--C-:B------:R-:W-:Y:S01]  /*34a0*/  FFMA R12, R12, UR6, -R3.reuse ;  /* 0x000000060c0c7c23 */ /* 0x100fe20008000803 */
[----:B------:R-:W-:Y:S01]  /*34b0*/  FMUL R11, R13, 1.4426950216293334961 ;  /* 0x3fb8aa3b0d0b7820 */ /* 0x000fe20000400000 */
[----:B------:R-:W-:Y:S01]  /*34c0*/  FMUL R26, R26, 1.4426950216293334961 ;  /* 0x3fb8aa3b1a1a7820 */ /* 0x000fe20000400000 */
[----:B------:R-:W-:Y:S01]  /*34d0*/  FMUL R13, R17, 1.4426950216293334961 ;  /* 0x3fb8aa3b110d7820 */ /* 0x000fe20000400000 */
[--C-:B------:R-:W-:Y:S01]  /*34e0*/  FFMA R36, R36, UR6, -R3.reuse ;  /* 0x0000000624247c23 */ /* 0x100fe20008000803 */
[----:B------:R-:W-:Y:S01]  /*34f0*/  FMUL R14, R14, 1.4426950216293334961 ;  /* 0x3fb8aa3b0e0e7820 */ /* 0x000fe20000400000 */
[----:B------:R-:W-:Y:S01]  /*3500*/  FMUL R17, R21, 1.4426950216293334961 ;  /* 0x3fb8aa3b15117820 */ /* 0x000fe20000400000 */
[----:B------:R-:W0:Y:S01]  /*3510*/  MUFU.EX2 R6, R6 ;  /* 0x0000000600067308 */ /* 0x000e220000000800 */
[----:B------:R-:W-:Y:S01]  /*3520*/  FMUL R237, R10, 1.4426950216293334961 ;  /* 0x3fb8aa3b0aed7820 */ /* 0x000fe20000400000 */
[--C-:B------:R-:W-:Y:S01]  /*3530*/  FFMA R19, R19, UR6, -R3.reuse ;  /* 0x0000000613137c23 */ /* 0x100fe20008000803 */
[--C-:B------:R-:W-:Y:S01]  /*3540*/  FFMA R20, R20, UR6, -R3.reuse ;  /* 0x0000000614147c23 */ /* 0x100fe20008000803 */
[--C-:B------:R-:W-:Y:S01]  /*3550*/  FFMA R21, R27, UR6, -R3.reuse ;  /* 0x000000061b157c23 */ /* 0x100fe20008000803 */
[----:B------:R-:W-:Y:S01]  /*3560*/  FMUL R10, R12, 1.4426950216293334961 ;  /* 0x3fb8aa3b0c0a7820 */ /* 0x000fe20000400000 */
[--C-:B------:R-:W-:Y:S01]  /*3570*/  FFMA R25, R25, UR6, -R3.reuse ;  /* 0x0000000619197c23 */ /* 0x100fe20008000803 */
[--C-:B------:R-:W-:Y:S01]  /*3580*/  FFMA R12, R15, UR6, -R3.reuse ;  /* 0x000000060f0c7c23 */ /* 0x100fe20008000803 */
[----:B------:R0:W-:Y:S01]  /*3590*/  MUFU.EX2 R27, R26 ;  /* 0x0000001a001b7308 */ /* 0x0001e20000000800 */
[--C-:B------:R-:W-:Y:S01]  /*35a0*/  FFMA R33, R33, UR6, -R3.reuse ;  /* 0x0000000621217c23 */ /* 0x100fe20008000803 */
[----:B------:R-:W-:-:S06]  /*35b0*/  FFMA R24, R24, UR6, -R3 ;  /* 0x0000000618187c23 */ /* 0x000fcc0008000803 */
[----:B------:R-:W1:Y:S01]  /*35c0*/  MUFU.EX2 R9, R9 ;  /* 0x0000000900097308 */ /* 0x000e620000000800 */
[----:B0-----:R-:W-:Y:S01]  /*35d0*/  FMUL R26, R36, 1.4426950216293334961 ;  /* 0x3fb8aa3b241a7820 */ /* 0x001fe20000400000 */
[----:B------:R-:W-:-:S06]  /*35e0*/  FADD R36, R4, R5 ;  /* 0x0000000504247221 */ /* 0x000fcc0000000000 */
[----:B------:R0:W-:Y:S08]  /*35f0*/  MUFU.EX2 R236, R238 ;  /* 0x000000ee00ec7308 */ /* 0x0001f00000000800 */
[----:B------:R1:W-:Y:S01]  /*3600*/  MUFU.EX2 R15, R14 ;  /* 0x0000000e000f7308 */ /* 0x0003e20000000800 */
[----:B0-----:R-:W-:Y:S01]  /*3610*/  FMUL R238, R19, 1.4426950216293334961 ;  /* 0x3fb8aa3b13ee7820 */ /* 0x001fe20000400000 */
[----:B------:R-:W-:Y:S01]  /*3620*/  FFMA R19, R23, UR6, -R3 ;  /* 0x0000000617137c23 */ /* 0x000fe20008000803 */
[----:B-1----:R-:W-:Y:S01]  /*3630*/  FMUL R14, R20, 1.4426950216293334961 ;  /* 0x3fb8aa3b140e7820 */ /* 0x002fe20000400000 */
[----:B------:R-:W-:-:S04]  /*3640*/  FMUL R20, R25, 1.4426950216293334961 ;  /* 0x3fb8aa3b19147820 */ /* 0x000fc80000400000 */
[----:B------:R0:W1:Y:S01]  /*3650*/  MUFU.EX2 R235, R237 ;  /* 0x000000ed00eb7308 */ /* 0x0000620000000800 */
[----:B------:R-:W-:Y:S01]  /*3660*/  FMUL R25, R33, 1.4426950216293334961 ;  /* 0x3fb8aa3b21197820 */ /* 0x000fe20000400000 */
[----:B------:R-:W-:Y:S01]  /*3670*/  FADD R33, R7, R36 ;  /* 0x0000002407217221 */ /* 0x000fe20000000000 */
[----:B------:R-:W-:Y:S01]  /*3680*/  FMUL R239, R19, 1.4426950216293334961 ;  /* 0x3fb8aa3b13ef7820 */ /* 0x000fe20000400000 */
[----:B------:R-:W-:Y:S01]  /*3690*/  FMUL R19, R24, 1.4426950216293334961 ;  /* 0x3fb8aa3b18137820 */ /* 0x000fe20000400000 */
[----:B------:R-:W-:Y:S01]  /*36a0*/  FMUL R24, R21, 1.4426950216293334961 ;  /* 0x3fb8aa3b15187820 */ /* 0x000fe20000400000 */
[----:B------:R-:W-:Y:S01]  /*36b0*/  FADD R33, R8, R33 ;  /* 0x0000002108217221 */ /* 0x000fe20000000000 */
[--C-:B------:R-:W-:Y:S01]  /*36c0*/  FFMA R32, R32, UR6, -R3.reuse ;  /* 0x0000000620207c23 */ /* 0x100fe20008000803 */
[--C-:B------:R-:W-:Y:S01]  /*36d0*/  FFMA R34, R34, UR6, -R3.reuse ;  /* 0x0000000622227c23 */ /* 0x100fe20008000803 */
[----:B------:R-:W1:Y:S01]  /*36e0*/  MUFU.EX2 R10, R10 ;  /* 0x0000000a000a7308 */ /* 0x000e620000000800 */
[--C-:B------:R-:W-:Y:S01]  /*36f0*/  FFMA R21, R28, UR6, -R3.reuse ;  /* 0x000000061c157c23 */ /* 0x100fe20008000803 */
[----:B------:R-:W-:Y:S01]  /*3700*/  FFMA R38, R38, UR6, -R3 ;  /* 0x0000000626267c23 */ /* 0x000fe20008000803 */
[----:B------:R-:W-:Y:S01]  /*3710*/  F2FP.SATFINITE.E4M3.F32.PACK_AB_MERGE_C R36, R8, R7, RZ ;  /* 0x000000070824723e */ /* 0x000fe200048070ff */
[----:B------:R-:W-:-:S04]  /*3720*/  FADD R8, R6, R33 ;  /* 0x0000002106087221 */ /* 0x000fc80000000000 */
[----:B------:R1:W-:Y:S01]  /*3730*/  MUFU.EX2 R28, R24 ;  /* 0x00000018001c7308 */ /* 0x0003e20000000800 */
[----:B0-----:R-:W-:Y:S01]  /*3740*/  FMUL R237, R12, 1.4426950216293334961 ;  /* 0x3fb8aa3b0ced7820 */ /* 0x001fe20000400000 */
[----:B------:R-:W-:Y:S01]  /*3750*/  FFMA R12, R16, UR6, -R3 ;  /* 0x00000006100c7c23 */ /* 0x000fe20008000803 */
[----:B-1----:R-:W-:Y:S01]  /*3760*/  FMUL R24, R32, 1.4426950216293334961 ;  /* 0x3fb8aa3b20187820 */ /* 0x002fe20000400000 */
[----:B------:R-:W-:-:S04]  /*3770*/  FMUL R32, R34, 1.4426950216293334961 ;  /* 0x3fb8aa3b22207820 */ /* 0x000fc80000400000 */
[----:B------:R-:W0:Y:S01]  /*3780*/  MUFU.EX2 R11, R11 ;  /* 0x0000000b000b7308 */ /* 0x000e220000000800 */
[----:B------:R-:W-:Y:S01]  /*3790*/  FMUL R34, R38, 1.4426950216293334961 ;  /* 0x3fb8aa3b26227820 */ /* 0x000fe20000400000 */
[----:B------:R-:W-:Y:S01]  /*37a0*/  FADD R38, R9, R8 ;  /* 0x0000000809267221 */ /* 0x000fe20000000000 */
[----:B------:R-:W-:-:S03]  /*37b0*/  FMUL R12, R12, 1.4426950216293334961 ;  /* 0x3fb8aa3b0c0c7820 */ /* 0x000fc60000400000 */
[----:B------:R-:W-:Y:S01]  /*37c0*/  FADD R33, R235, R38 ;  /* 0x00000026eb217221 */ /* 0x000fe20000000000 */
[--C-:B------:R-:W-:Y:S01]  /*37d0*/  FFMA R40, R40, UR6, -R3.reuse ;  /* 0x0000000628287c23 */ /* 0x100fe20008000803 */
[----:B------:R-:W1:Y:S01]  /*37e0*/  MUFU.EX2 R16, R237 ;  /* 0x000000ed00107308 */ /* 0x000e620000000800 */
[----:B------:R-:W-:Y:S01]  /*37f0*/  FFMA R18, R18, UR6, -R3 ;  /* 0x0000000612127c23 */ /* 0x000fe20008000803 */
[----:B------:R-:W-:Y:S01]  /*3800*/  FADD R33, R236, R33 ;  /* 0x00000021ec217221 */ /* 0x000fe20000000000 */
[----:B------:R-:W-:Y:S02]  /*3810*/  FMUL R7, R40, 1.4426950216293334961 ;  /* 0x3fb8aa3b28077820 */ /* 0x000fe40000400000 */
[----:B------:R-:W-:Y:S01]  /*3820*/  FMUL R18, R18, 1.4426950216293334961 ;  /* 0x3fb8aa3b12127820 */ /* 0x000fe20000400000 */
[----:B------:R-:W-:Y:S02]  /*3830*/  FADD R40, R10, R33 ;  /* 0x000000210a287221 */ /* 0x000fe40000000000 */
[----:B------:R-:W1:Y:S02]  /*3840*/  MUFU.EX2 R12, R12 ;  /* 0x0000000c000c7308 */ /* 0x000e640000000800 */
[----:B0-----:R-:W-:Y:S01]  /*3850*/  FADD R40, R11, R40 ;  /* 0x000000280b287221 */ /* 0x001fe20000000000 */
[----:B------:R-:W-:-:S05]  /*3860*/  FFMA R41, R41, UR6, -R3 ;  /* 0x0000000629297c23 */ /* 0x000fca0008000803 */
[----:B------:R-:W0:Y:S01]  /*3870*/  MUFU.EX2 R13, R13 ;  /* 0x0000000d000d7308 */ /* 0x000e220000000800 */
[----:B------:R-:W-:Y:S01]  /*3880*/  FADD R33, R15, R40 ;  /* 0x000000280f217221 */ /* 0x000fe20000000000 */
[----:B------:R-:W-:-:S06]  /*3890*/  FMUL R8, R41, 1.4426950216293334961 ;  /* 0x3fb8aa3b29087820 */ /* 0x000fcc0000400000 */
[----:B------:R-:W0:Y:S01]  /*38a0*/  MUFU.EX2 R18, R18 ;  /* 0x0000001200127308 */ /* 0x000e220000000800 */
[----:B-1----:R-:W-:Y:S01]  /*38b0*/  FADD R41, R16, R33 ;  /* 0x0000002110297221 */ /* 0x002fe20000000000 */
[----:B------:R-:W-:-:S06]  /*38c0*/  FFMA R22, R22, UR6, -R3 ;  /* 0x0000000616167c23 */ /* 0x000fcc0008000803 */
[----:B------:R-:W1:Y:S01]  /*38d0*/  MUFU.EX2 R237, R238 ;  /* 0x000000ee00ed7308 */ /* 0x000e620000000800 */
[----:B------:R-:W-:Y:S01]  /*38e0*/  FADD R40, R12, R41 ;  /* 0x000000290c287221 */ /* 0x000fe20000000000 */
[----:B------:R-:W-:Y:S01]  /*38f0*/  FMUL R22, R22, 1.4426950216293334961 ;  /* 0x3fb8aa3b16167820 */ /* 0x000fe20000400000 */
[----:B------:R-:W-:-:S05]  /*3900*/  FFMA R42, R42, UR6, -R3 ;  /* 0x000000062a2a7c23 */ /* 0x000fca0008000803 */
[----:B------:R-:W1:Y:S01]  /*3910*/  MUFU.EX2 R14, R14 ;  /* 0x0000000e000e7308 */ /* 0x000e620000000800 */
[----:B0-----:R-:W-:Y:S01]  /*3920*/  FADD R41, R13, R40 ;  /* 0x000000280d297221 */ /* 0x001fe20000000000 */
[----:B------:R-:W-:-:S06]  /*3930*/  FMUL R38, R42, 1.4426950216293334961 ;  /* 0x3fb8aa3b2a267820 */ /* 0x000fcc0000400000 */
[----:B------:R-:W0:Y:S01]  /*3940*/  MUFU.EX2 R17, R17 ;  /* 0x0000001100117308 */ /* 0x000e220000000800 */
[----:B------:R-:W-:-:S07]  /*3950*/  FADD R42, R18, R41 ;  /* 0x00000029122a7221 */ /* 0x000fce0000000000 */
[----:B------:R0:W0:Y:S01]  /*3960*/  MUFU.EX2 R23, R22 ;  /* 0x0000001600177308 */ /* 0x0000220000000800 */
[----:B-1----:R-:W-:Y:S01]  /*3970*/  FADD R41, R237, R42 ;  /* 0x0000002aed297221 */ /* 0x002fe20000000000 */
[----:B------:R-:W-:-:S06]  /*3980*/  FFMA R29, R29, UR6, -R3 ;  /* 0x000000061d1d7c23 */ /* 0x000fcc0008000803 */
[----:B------:R-:W1:Y:S01]  /*3990*/  MUFU.EX2 R238, R239 ;  /* 0x000000ef00ee7308 */ /* 0x000e620000000800 */
[----:B------:R-:W-:Y:S01]  /*39a0*/  FADD R42, R14, R41 ;  /* 0x000000290e2a7221 */ /* 0x000fe20000000000 */
[--C-:B------:R-:W-:Y:S01]  /*39b0*/  FFMA R37, R37, UR6, -R3.reuse ;  /* 0x0000000625257c23 */ /* 0x100fe20008000803 */
[--C-:B------:R-:W-:Y:S01]  /*39c0*/  FFMA R39, R39, UR6, -R3.reuse ;  /* 0x0000000627277c23 */ /* 0x100fe20008000803 */
[----:B------:R-:W-:-:S04]  /*39d0*/  FFMA R43, R43, UR6, -R3 ;  /* 0x000000062b2b7c23 */ /* 0x000fc80008000803 */
[----:B------:R-:W3:Y:S01]  /*39e0*/  MUFU.EX2 R19, R19 ;  /* 0x0000001300137308 */ /* 0x000ee20000000800 */
[----:B0-----:R-:W-:Y:S01]  /*39f0*/  FMUL R22, R29, 1.4426950216293334961 ;  /* 0x3fb8aa3b1d167820 */ /* 0x001fe20000400000 */
[----:B------:R-:W-:Y:S01]  /*3a00*/  FADD R42, R17, R42 ;  /* 0x0000002a112a7221 */ /* 0x000fe20000000000 */
[----:B------:R-:W-:Y:S01]  /*3a10*/  FMUL R29, R37, 1.4426950216293334961 ;  /* 0x3fb8aa3b251d7820 */ /* 0x000fe20000400000 */
[----:B------:R-:W-:-:S04]  /*3a20*/  FMUL R37, R39, 1.4426950216293334961 ;  /* 0x3fb8aa3b27257820 */ /* 0x000fc80000400000 */
[----:B------:R-:W0:Y:S01]  /*3a30*/  MUFU.EX2 R20, R20 ;  /* 0x0000001400147308 */ /* 0x000e220000000800 */
[----:B------:R-:W-:Y:S01]  /*3a40*/  FMUL R39, R43, 1.4426950216293334961 ;  /* 0x3fb8aa3b2b277820 */ /* 0x000fe20000400000 */
[----:B------:R-:W-:Y:S01]  /*3a50*/  FADD R43, R23, R42 ;  /* 0x0000002a172b7221 */ /* 0x000fe20000000000 */
[----:B------:R-:W-:Y:S01]  /*3a60*/  FMUL R21, R21, 1.4426950216293334961 ;  /* 0x3fb8aa3b15157820 */ /* 0x000fe20000400000 */
[----:B------:R-:W-:Y:S02]  /*3a70*/  FFMA R30, R30, UR6, -R3 ;  /* 0x000000061e1e7c23 */ /* 0x000fe40008000803 */
[----:B-1----:R-:W-:Y:S01]  /*3a80*/  FADD R42, R238, R43 ;  /* 0x0000002bee2a7221 */ /* 0x002fe20000000000 */
[--C-:B------:R-:W-:Y:S02]  /*3a90*/  FFMA R31, R31, UR6, -R3.reuse ;  /* 0x000000061f1f7c23 */ /* 0x100fe40008000803 */
[----:B------:R-:W1:Y:S01]  /*3aa0*/  MUFU.EX2 R21, R21 ;  /* 0x0000001500157308 */ /* 0x000e620000000800 */
[----:B---3--:R-:W-:Y:S01]  /*3ab0*/  FADD R43, R19, R42 ;  /* 0x0000002a132b7221 */ /* 0x008fe20000000000 */
[----:B------:R-:W-:Y:S01]  /*3ac0*/  FMUL R30, R30, 1.4426950216293334961 ;  /* 0x3fb8aa3b1e1e7820 */ /* 0x000fe20000400000 */
[----:B------:R-:W-:Y:S01]  /*3ad0*/  FMUL R31, R31, 1.4426950216293334961 ;  /* 0x3fb8aa3b1f1f7820 */ /* 0x000fe20000400000 */
[----:B------:R-:W-:-:S04]  /*3ae0*/  FFMA R44, R44, UR6, -R3 ;  /* 0x000000062c2c7c23 */ /* 0x000fc80008000803 */
[----:B------:R-:W3:Y:S01]  /*3af0*/  MUFU.EX2 R22, R22 ;  /* 0x0000001600167308 */ /* 0x000ee20000000800 */
[----:B0-----:R-:W-:Y:S01]  /*3b00*/  FADD R42, R20, R43 ;  /* 0x0000002b142a7221 */ /* 0x001fe20000000000 */
[----:B------:R-:W-:-:S03]  /*3b10*/  FMUL R33, R44, 1.4426950216293334961 ;  /* 0x3fb8aa3b2c217820 */ /* 0x000fc60000400000 */
[----:B------:R-:W-:-:S03]  /*3b20*/  FADD R43, R27, R42 ;  /* 0x0000002a1b2b7221 */ /* 0x000fc60000000000 */
[----:B------:R-:W0:Y:S01]  /*3b30*/  MUFU.EX2 R30, R30 ;  /* 0x0000001e001e7308 */ /* 0x000e220000000800 */
[----:B------:R-:W-:Y:S01]  /*3b40*/  FFMA R45, R45, UR6, -R3 ;  /* 0x000000062d2d7c23 */ /* 0x000fe20008000803 */
[----:B------:R-:W-:-:S06]  /*3b50*/  FADD R44, R28, R43 ;  /* 0x0000002b1c2c7221 */ /* 0x000fcc0000000000 */
[----:B------:R-:W0:Y:S01]  /*3b60*/  MUFU.EX2 R31, R31 ;  /* 0x0000001f001f7308 */ /* 0x000e220000000800 */
[----:B------:R-:W-:Y:S01]  /*3b70*/  FMUL R45, R45, 1.4426950216293334961 ;  /* 0x3fb8aa3b2d2d7820 */ /* 0x000fe20000400000 */
[----:B-1----:R-:W-:Y:S01]  /*3b80*/  FADD R43, R21, R44 ;  /* 0x0000002c152b7221 */ /* 0x002fe20000000000 */
[--C-:B------:R-:W-:Y:S01]  /*3b90*/  FFMA R35, R35, UR6, -R3.reuse ;  /* 0x0000000623237c23 */ /* 0x100fe20008000803 */
[----:B------:R-:W-:-:S04]  /*3ba0*/  FFMA R40, R46, UR6, -R3 ;  /* 0x000000062e287c23 */ /* 0x000fc80008000803 */
[----:B------:R-:W1:Y:S01]  /*3bb0*/  MUFU.EX2 R24, R24 ;  /* 0x0000001800187308 */ /* 0x000e620000000800 */
[----:B------:R-:W-:-:S07]  /*3bc0*/  FMUL R35, R35, 1.4426950216293334961 ;  /* 0x3fb8aa3b23237820 */ /* 0x000fce0000400000 */
[----:B------:R-:W0:Y:S08]  /*3bd0*/  MUFU.EX2 R25, R25 ;  /* 0x0000001900197308 */ /* 0x000e300000000800 */
[----:B------:R3:W-:Y:S02]  /*3be0*/  MUFU.EX2 R46, R45 ;  /* 0x0000002d002e7308 */ /* 0x0007e40000000800 */
[----:B---3--:R-:W-:-:S06]  /*3bf0*/  FADD R45, R22, R43 ;  /* 0x0000002b162d7221 */ /* 0x008fcc0000000000 */
[----:B------:R-:W3:Y:S01]  /*3c00*/  MUFU.EX2 R32, R32 ;  /* 0x0000002000207308 */ /* 0x000ee20000000800 */
[----:B0-----:R-:W-:-:S04]  /*3c10*/  FADD R44, R30, R45 ;  /* 0x0000002d1e2c7221 */ /* 0x001fc80000000000 */
[----:B------:R-:W-:-:S03]  /*3c20*/  FADD R45, R31, R44 ;  /* 0x0000002c1f2d7221 */ /* 0x000fc60000000000 */
[----:B------:R-:W0:Y:S01]  /*3c30*/  MUFU.EX2 R35, R35 ;  /* 0x0000002300237308 */ /* 0x000e220000000800 */
[----:B-1----:R-:W-:-:S07]  /*3c40*/  FADD R44, R24, R45 ;  /* 0x0000002d182c7221 */ /* 0x002fce0000000000 */
[----:B------:R-:W1:Y:S01]  /*3c50*/  MUFU.EX2 R26, R26 ;  /* 0x0000001a001a7308 */ /* 0x000e620000000800 */
[----:B------:R-:W-:-:S07]  /*3c60*/  FADD R45, R25, R44 ;  /* 0x0000002c192d7221 */ /* 0x000fce0000000000 */
[----:B------:R-:W1:Y:S01]  /*3c70*/  MUFU.EX2 R29, R29 ;  /* 0x0000001d001d7308 */ /* 0x000e620000000800 */
[----:B---3--:R-:W-:Y:S01]  /*3c80*/  FADD R44, R32, R45 ;  /* 0x0000002d202c7221 */ /* 0x008fe20000000000 */
[--C-:B------:R-:W-:Y:S01]  /*3c90*/  FFMA R50, R50, UR6, -R3.reuse ;  /* 0x0000000632327c23 */ /* 0x100fe20008000803 */
[----:B------:R-:W-:-:S05]  /*3ca0*/  FFMA R52, R52, UR6, -R3 ;  /* 0x0000000634347c23 */ /* 0x000fca0008000803 */
[----:B------:R-:W3:Y:S01]  /*3cb0*/  MUFU.EX2 R34, R34 ;  /* 0x0000002200227308 */ /* 0x000ee20000000800 */
[----:B0-----:R-:W-:Y:S01]  /*3cc0*/  FADD R45, R35, R44 ;  /* 0x0000002c232d7221 */ /* 0x001fe20000000000 */
[--C-:B------:R-:W-:Y:S01]  /*3cd0*/  FFMA R47, R47, UR6, -R3.reuse ;  /* 0x000000062f2f7c23 */ /* 0x100fe20008000803 */
[----:B------:R-:W-:Y:S01]  /*3ce0*/  FFMA R48, R48, UR6, -R3 ;  /* 0x0000000630307c23 */ /* 0x000fe20008000803 */
[----:B------:R-:W-:-:S04]  /*3cf0*/  FMUL R42, R50, 1.4426950216293334961 ;  /* 0x3fb8aa3b322a7820 */ /* 0x000fc80000400000 */
[----:B------:R-:W0:Y:S01]  /*3d00*/  MUFU.EX2 R37, R37 ;  /* 0x0000002500257308 */ /* 0x000e220000000800 */
[----:B------:R-:W-:Y:S01]  /*3d10*/  FFMA R49, R49, UR6, -R3 ;  /* 0x0000000631317c23 */ /* 0x000fe20008000803 */
[----:B------:R-:W-:Y:S01]  /*3d20*/  FMUL R50, R52, 1.4426950216293334961 ;  /* 0x3fb8aa3b34327820 */ /* 0x000fe20000400000 */
[----:B-1----:R-:W-:Y:S01]  /*3d30*/  FADD R52, R26, R45 ;  /* 0x0000002d1a347221 */ /* 0x002fe20000000000 */
[----:B------:R-:W-:Y:S01]  /*3d40*/  FMUL R41, R47, 1.4426950216293334961 ;  /* 0x3fb8aa3b2f297820 */ /* 0x000fe20000400000 */
[----:B------:R-:W-:-:S03]  /*3d50*/  FMUL R47, R48, 1.4426950216293334961 ;  /* 0x3fb8aa3b302f7820 */ /* 0x000fc60000400000 */
[----:B------:R-:W1:Y:S01]  /*3d60*/  MUFU.EX2 R7, R7 ;  /* 0x0000000700077308 */ /* 0x000e620000000800 */
[----:B------:R-:W-:Y:S01]  /*3d70*/  FMUL R48, R49, 1.4426950216293334961 ;  /* 0x3fb8aa3b31307820 */ /* 0x000fe20000400000 */
[----:B------:R-:W-:-:S06]  /*3d80*/  FADD R49, R29, R52 ;  /* 0x000000341d317221 */ /* 0x000fcc0000000000 */
[----:B------:R-:W1:Y:S01]  /*3d90*/  MUFU.EX2 R8, R8 ;  /* 0x0000000800087308 */ /* 0x000e620000000800 */
[----:B---3--:R-:W-:Y:S01]  /*3da0*/  FADD R52, R34, R49 ;  /* 0x0000003122347221 */ /* 0x008fe20000000000 */
[--C-:B------:R-:W-:Y:S01]  /*3db0*/  FFMA R51, R51, UR6, -R3.reuse ;  /* 0x0000000633337c23 */ /* 0x100fe20008000803 */
[----:B------:R-:W-:-:S05]  /*3dc0*/  FFMA R53, R53, UR6, -R3 ;  /* 0x0000000635357c23 */ /* 0x000fca0008000803 */
[----:B------:R-:W3:Y:S01]  /*3dd0*/  MUFU.EX2 R38, R38 ;  /* 0x0000002600267308 */ /* 0x000ee20000000800 */
[----:B0-----:R-:W-:Y:S01]  /*3de0*/  FADD R52, R37, R52 ;  /* 0x0000003425347221 */ /* 0x001fe20000000000 */
[----:B------:R-:W-:Y:S01]  /*3df0*/  FMUL R43, R51, 1.4426950216293334961 ;  /* 0x3fb8aa3b332b7820 */ /* 0x000fe20000400000 */
[----:B------:R-:W-:-:S05]  /*3e00*/  FMUL R51, R53, 1.4426950216293334961 ;  /* 0x3fb8aa3b35337820 */ /* 0x000fca0000400000 */
[----:B------:R-:W0:Y:S01]  /*3e10*/  MUFU.EX2 R39, R39 ;  /* 0x0000002700277308 */ /* 0x000e220000000800 */
[----:B-1----:R-:W-:Y:S01]  /*3e20*/  FADD R53, R7, R52 ;  /* 0x0000003407357221 */ /* 0x002fe20000000000 */
[----:B------:R-:W-:-:S06]  /*3e30*/  FMUL R40, R40, 1.4426950216293334961 ;  /* 0x3fb8aa3b28287820 */ /* 0x000fcc0000400000 */
[----:B------:R-:W1:Y:S01]  /*3e40*/  MUFU.EX2 R33, R33 ;  /* 0x0000002100217308 */ /* 0x000e620000000800 */
[----:B------:R-:W-:Y:S01]  /*3e50*/  FADD R53, R8, R53 ;  /* 0x0000003508357221 */ /* 0x000fe20000000000 */
[----:B------:R-:W-:-:S03]  /*3e60*/  FFMA R56, R56, UR6, -R3 ;  /* 0x0000000638387c23 */ /* 0x000fc60008000803 */
[----:B---3--:R-:W-:-:S03]  /*3e70*/  FADD R52, R38, R53 ;  /* 0x0000003526347221 */ /* 0x008fc60000000000 */
[----:B------:R-:W3:Y:S01]  /*3e80*/  MUFU.EX2 R40, R40 ;  /* 0x0000002800287308 */ /* 0x000ee20000000800 */
[----:B------:R-:W-:Y:S01]  /*3e90*/  FMUL R49, R56, 1.4426950216293334961 ;  /* 0x3fb8aa3b38317820 */ /* 0x000fe20000400000 */
[----:B0-----:R-:W-:Y:S01]  /*3ea0*/  FADD R56, R39, R52 ;  /* 0x0000003427387221 */ /* 0x001fe20000000000 */
[----:B------:R-:W-:-:S05]  /*3eb0*/  FFMA R55, R55, UR6, -R3 ;  /* 0x0000000637377c23 */ /* 0x000fca0008000803 */
[----:B------:R-:W0:Y:S01]  /*3ec0*/  MUFU.EX2 R41, R41 ;  /* 0x0000002900297308 */ /* 0x000e220000000800 */
[----:B-1----:R-:W-:Y:S01]  /*3ed0*/  FADD R53, R33, R56 ;  /* 0x0000003821357221 */ /* 0x002fe20000000000 */
[----:B------:R-:W-:-:S06]  /*3ee0*/  FMUL R45, R55, 1.4426950216293334961 ;  /* 0x3fb8aa3b372d7820 */ /* 0x000fcc0000400000 */
        /* <DEDUP_REMOVED lines=12> */
[----:B------:R-:W-:-:S06]  /*3fb0*/  FFMA R58, R58, UR6, -R3 ;  /* 0x000000063a3a7c23 */ /* 0x000fcc0008000803 */
[----:B------:R-:W1:Y:S01]  /*3fc0*/  MUFU.EX2 R50, R50 ;  /* 0x0000003200327308 */ /* 0x000e620000000800 */
[----:B------:R-:W-:Y:S01]  /*3fd0*/  FADD R57, R48, R57 ;  /* 0x0000003930397221 */ /* 0x000fe20000000000 */
[----:B------:R-:W-:-:S06]  /*3fe0*/  FMUL R52, R58, 1.4426950216293334961 ;  /* 0x3fb8aa3b3a347820 */ /* 0x000fcc0000400000 */
[----:B------:R-:W1:Y:S01]  /*3ff0*/  MUFU.EX2 R51, R51 ;  /* 0x0000003300337308 */ /* 0x000e620000000800 */
[----:B---3--:R-:W-:Y:S01]  /*4000*/  FADD R58, R42, R57 ;  /* 0x000000392a3a7221 */ /* 0x008fe20000000000 */
[----:B------:R-:W-:-:S06]  /*4010*/  FFMA R60, R60, UR6, -R3 ;  /* 0x000000063c3c7c23 */ /* 0x000fcc0008000803 */
[----:B------:R-:W3:Y:S01]  /*4020*/  MUFU.EX2 R44, R44 ;  /* 0x0000002c002c7308 */ /* 0x000ee20000000800 */
[----:B0-----:R-:W-:Y:S01]  /*4030*/  FADD R57, R43, R58 ;  /* 0x0000003a2b397221 */ /* 0x001fe20000000000 */
[----:B------:R-:W-:-:S06]  /*4040*/  FMUL R55, R60, 1.4426950216293334961 ;  /* 0x3fb8aa3b3c377820 */ /* 0x000fcc0000400000 */
        /* <DEDUP_REMOVED lines=11> */
[----:B------:R-:W-:Y:S01]  /*4100*/  FMUL R56, R61, 1.4426950216293334961 ;  /* 0x3fb8aa3b3d387820 */ /* 0x000fe20000400000 */
[----:B------:R-:W-:-:S05]  /*4110*/  FFMA R62, R62, UR6, -R3 ;  /* 0x000000063e3e7c23 */ /* 0x000fca0008000803 */
[----:B------:R-:W0:Y:S01]  /*4120*/  MUFU.EX2 R53, R53 ;  /* 0x0000003500357308 */ /* 0x000e220000000800 */
[----:B-1----:R-:W-:Y:S01]  /*4130*/  FADD R57, R49, R60 ;  /* 0x0000003c31397221 */ /* 0x002fe20000000000 */
[----:B------:R-:W-:Y:S01]  /*4140*/  FMUL R58, R62, 1.4426950216293334961 ;  /* 0x3fb8aa3b3e3a7820 */ /* 0x000fe20000400000 */
[----:B------:R-:W-:Y:S01]  /*4150*/  FFMA R63, R63, UR6, -R3 ;  /* 0x000000063f3f7c23 */ /* 0x000fe20008000803 */
[----:B------:R-:W-:-:S04]  /*4160*/  IMAD.SHL.U32 R60, R0, 0x10, RZ ;  /* 0x00000010003c7824 */ /* 0x000fc800078e00ff */
[----:B------:R-:W1:Y:S01]  /*4170*/  MUFU.EX2 R55, R55 ;  /* 0x0000003700377308 */ /* 0x000e620000000800 */
[----:B------:R-:W-:Y:S01]  /*4180*/  FADD R57, R54, R57 ;  /* 0x0000003936397221 */ /* 0x000fe20000000000 */
[----:B------:R-:W-:Y:S01]  /*4190*/  FMUL R61, R63, 1.4426950216293334961 ;  /* 0x3fb8aa3b3f3d7820 */ /* 0x000fe20000400000 */
[----:B------:R-:W-:Y:S01]  /*41a0*/  FFMA R64, R64, UR6, -R3 ;  /* 0x0000000640407c23 */ /* 0x000fe20008000803 */
[----:B------:R-:W-:-:S04]  /*41b0*/  LOP3.LUT R63, R60, 0x870, RZ, 0xc0, !PT ;  /* 0x000008703c3f7812 */ /* 0x000fc800078ec0ff */
[----:B------:R-:W1:Y:S01]  /*41c0*/  MUFU.EX2 R56, R56 ;  /* 0x0000003800387308 */ /* 0x000e620000000800 */
[----:B---3--:R-:W-:Y:S01]  /*41d0*/  FADD R60, R52, R57 ;  /* 0x00000039343c7221 */ /* 0x008fe20000000000 */
[----:B------:R-:W-:Y:S01]  /*41e0*/  FFMA R65, R65, UR6, -R3 ;  /* 0x0000000641417c23 */ /* 0x000fe20008000803 */
[----:B------:R-:W-:-:S05]  /*41f0*/  FMUL R64, R64, 1.4426950216293334961 ;  /* 0x3fb8aa3b40407820 */ /* 0x000fca0000400000 */
[----:B------:R-:W3:Y:S01]  /*4200*/  MUFU.EX2 R58, R58 ;  /* 0x0000003a003a7308 */ /* 0x000ee20000000800 */
[----:B------:R-:W-:Y:S01]  /*4210*/  F2FP.SATFINITE.E4M3.F32.PACK_AB_MERGE_C R59, R16, R15, RZ ;  /* 0x0000000f103b723e */ /* 0x000fe200048070ff */
[----:B0-----:R-:W-:Y:S01]  /*4220*/  FADD R62, R53, R60 ;  /* 0x0000003c353e7221 */ /* 0x001fe20000000000 */
[----:B------:R-:W-:Y:S01]  /*4230*/  F2FP.SATFINITE.E4M3.F32.PACK_AB_MERGE_C R235, R236, R235, RZ ;  /* 0x000000ebeceb723e */ /* 0x000fe200048070ff */
[----:B------:R-:W-:Y:S01]  /*4240*/  FMUL R16, R65, 1.4426950216293334961 ;  /* 0x3fb8aa3b41107820 */ /* 0x000fe20000400000 */
[----:B------:R-:W-:-:S03]  /*4250*/  FFMA R66, R66, UR6, -R3 ;  /* 0x0000000642427c23 */ /* 0x000fc60008000803 */
[----:B------:R-:W0:Y:S01]  /*4260*/  MUFU.EX2 R61, R61 ;  /* 0x0000003d003d7308 */ /* 0x000e220000000800 */
[----:B------:R-:W-:Y:S02]  /*4270*/  IMAD.SHL.U32 R236, R0, 0x4, RZ ;  /* 0x0000000400ec7824 */ /* 0x000fe400078e00ff */
[----:B-1----:R-:W-:Y:S01]  /*4280*/  FADD R57, R55, R62 ;  /* 0x0000003e37397221 */ /* 0x002fe20000000000 */
[----:B------:R-:W-:Y:S01]  /*4290*/  FMUL R60, R66, 1.4426950216293334961 ;  /* 0x3fb8aa3b423c7820 */ /* 0x000fe20000400000 */
[----:B------:R-:W-:-:S03]  /*42a0*/  IMAD.SHL.U32 R62, R0, 0x80, RZ ;  /* 0x00000080003e7824 */ /* 0x000fc600078e00ff */
[----:B------:R-:W1:Y:S01]  /*42b0*/  MUFU.EX2 R15, R64 ;  /* 0x00000040000f7308 */ /* 0x000e620000000800 */
[----:B------:R-:W-:Y:S01]  /*42c0*/  LOP3.LUT R65, R63, 0x40, R236, 0x78, !PT ;  /* 0x000000403f417812 */ /* 0x000fe200078e78ec */
[----:B------:R-:W-:-:S06]  /*42d0*/  FADD R63, R56, R57 ;  /* 0x00000039383f7221 */ /* 0x000fcc0000000000 */
[----:B------:R-:W2:Y:S01]  /*42e0*/  MUFU.EX2 R16, R16 ;  /* 0x0000001000107308 */ /* 0x000ea20000000800 */
[----:B------:R-:W-:Y:S01]  /*42f0*/  LOP3.LUT R57, R65, 0x3780, R62, 0xf8, !PT ;  /* 0x0000378041397812 */ /* 0x000fe200078ef83e */
[----:B---3--:R-:W-:-:S06]  /*4300*/  FADD R62, R58, R63 ;  /* 0x0000003f3a3e7221 */ /* 0x008fcc0000000000 */
[----:B------:R-:W3:Y:S01]  /*4310*/  MUFU.EX2 R60, R60 ;  /* 0x0000003c003c7308 */ /* 0x000ee20000000800 */
[----:B0-----:R-:W-:Y:S01]  /*4320*/  FADD R62, R61, R62 ;  /* 0x0000003e3d3e7221 */ /* 0x001fe20000000000 */
[----:B------:R-:W-:-:S03]  /*4330*/  F2FP.SATFINITE.E4M3.F32.PACK_AB_MERGE_C R63, R28, R27, RZ ;  /* 0x0000001b1c3f723e */ /* 0x000fc600048070ff */
[----:B-1----:R-:W-:Y:S01]  /*4340*/  FADD R27, R15, R62 ;  /* 0x0000003e0f1b7221 */ /* 0x002fe20000000000 */
[----:B------:R-:W-:Y:S01]  /*4350*/  LOP3.LUT R234, R234, 0x1f0, RZ, 0xc0, !PT ;  /* 0x000001f0eaea7812 */ /* 0x000fe200078ec0ff */
[----:B------:R-:W-:Y:S02]  /*4360*/  FFMA R67, R67, UR6, -R3 ;  /* 0x0000000643437c23 */ /* 0x000fe40008000803 */
[----:B--2---:R-:W-:Y:S02]  /*4370*/  FADD R27, R16, R27 ;  /* 0x0000001b101b7221 */ /* 0x004fe40000000000 */
[----:B------:R-:W-:Y:S02]  /*4380*/  FMUL R67, R67, 1.4426950216293334961 ;  /* 0x3fb8aa3b43437820 */ /* 0x000fe40000400000 */
[----:B---3--:R-:W-:Y:S01]  /*4390*/  FADD R28, R60, R27 ;  /* 0x0000001b3c1c7221 */ /* 0x008fe20000000000 */
[----:B------:R-:W-:Y:S02]  /*43a0*/  F2FP.SATFINITE.E4M3.F32.PACK_AB_MERGE_C R27, R53, R52, RZ ;  /* 0x00000034351b723e */ /* 0x000fe400048070ff */
[----:B------:R0:W1:Y:S01]  /*43b0*/  LDSM.16.M88 R53, [R234+UR14+0x6000] ;  /* 0x0060000eea35783b */ /* 0x0000620008000000 */
[----:B------:R-:W-:Y:S06]  /*43c0*/  BAR.SYNC.DEFER_BLOCKING 0x0 ;  /* 0x0000000000007b1d */ /* 0x000fec0000010000 */
[----:B------:R-:W2:Y:S01]  /*43d0*/  MUFU.EX2 R67, R67 ;  /* 0x0000004300437308 */ /* 0x000ea20000000800 */
[----:B------:R-:W-:-:S02]  /*43e0*/  F2FP.SATFINITE.E4M3.F32.PACK_AB_MERGE_C R62, R43, R42, RZ ;  /* 0x0000002a2b3e723e */ /* 0x000fc400048070ff */
[----:B------:R-:W-:Y:S02]  /*43f0*/  F2FP.SATFINITE.E4M3.F32.PACK_AB_MERGE_C R18, R237, R18, RZ ;  /* 0x00000012ed12723e */ /* 0x000fe400048070ff */
[----:B------:R-:W-:Y:S02]  /*4400*/  F2FP.SATFINITE.E4M3.F32.PACK_AB_MERGE_C R64, R45, R44, RZ ;  /* 0x0000002c2d40723e */ /* 0x000fe400048070ff */
[----:B------:R-:W-:Y:S02]  /*4410*/  F2FP.SATFINITE.E4M3.F32.PACK_AB_MERGE_C R23, R238, R23, RZ ;  /* 0x00000017ee17723e */ /* 0x000fe400048070ff */
[----:B------:R-:W-:Y:S02]  /*4420*/  F2FP.SATFINITE.E4M3.F32.PACK_AB_MERGE_C R30, R31, R30, RZ ;  /* 0x0000001e1f1e723e */ /* 0x000fe400048070ff */
[----:B------:R-:W-:Y:S02]  /*4430*/  F2FP.SATFINITE.E4M3.F32.PACK_AB_MERGE_C R32, R35, R32, RZ ;  /* 0x000000202320723e */ /* 0x000fe400048070ff */
[----:B------:R-:W-:-:S02]  /*4440*/  F2FP.SATFINITE.E4M3.F32.PACK_AB_MERGE_C R58, R61, R58, RZ ;  /* 0x0000003a3d3a723e */ /* 0x000fc400048070ff */
[----:B------:R-:W-:Y:S02]  /*4450*/  F2FP.SATFINITE.E4M3.F32.PACK_AB_MERGE_C R34, R37, R34, RZ ;  /* 0x000000222522723e */ /* 0x000fe400048070ff */
[----:B------:R-:W-:Y:S02]  /*4460*/  F2FP.SATFINITE.E4M3.F32.PACK_AB_MERGE_C R31, R39, R38, RZ ;  /* 0x00000026271f723e */ /* 0x000fe400048070ff */
[----:B------:R-:W-:Y:S02]  /*4470*/  F2FP.SATFINITE.E4M3.F32.PACK_AB_MERGE_C R35, R41, R40, RZ ;  /* 0x000000282923723e */ /* 0x000fe400048070ff */
[----:B--2---:R-:W-:Y:S02]  /*4480*/  F2FP.SATFINITE.E4M3.F32.PACK_AB_MERGE_C R60, R67, R60, RZ ;  /* 0x0000003c433c723e */ /* 0x004fe400048070ff */
[----:B------:R-:W-:Y:S01]  /*4490*/  F2FP.SATFINITE.E4M3.F32.PACK_AB_MERGE_C R47, R48, R47, R62 ;  /* 0x0000002f302f723e */ /* 0x000fe2000480703e */
[----:B------:R0:W-:Y:S01]  /*44a0*/  STS.U8 [R233+UR14+0x6000], R170 ;  /* 0x006000aae9007988 */ /* 0x0001e2000800000e */
[----:B------:R-:W-:-:S02]  /*44b0*/  F2FP.SATFINITE.E4M3.F32.PACK_AB_MERGE_C R37, R9, R6, R235 ;  /* 0x000000060925723e */ /* 0x000fc400048070eb */
[----:B------:R-:W-:Y:S01]  /*44c0*/  F2FP.SATFINITE.E4M3.F32.PACK_AB_MERGE_C R36, R5, R4, R36 ;  /* 0x000000040524723e */ /* 0x000fe20004807024 */
[----:B-----5:R0:W-:Y:S01]  /*44d0*/  STS.U8 [R233+UR14+0x6400], R232 ;  /* 0x006400e8e9007988 */ /* 0x0201e2000800000e */
[----:B------:R-:W-:Y:S02]  /*44e0*/  F2FP.SATFINITE.E4M3.F32.PACK_AB_MERGE_C R38, R11, R10, R59 ;  /* 0x0000000a0b26723e */ /* 0x000fe4000480703b */
[----:B------:R-:W-:Y:S01]  /*44f0*/  F2FP.SATFINITE.E4M3.F32.PACK_AB_MERGE_C R39, R13, R12, R18 ;  /* 0x0000000c0d27723e */ /* 0x000fe20004807012 */
[----:B------:R0:W-:Y:S01]  /*4500*/  STS.U8 [R233+UR14+0x6800], R230 ;  /* 0x006800e6e9007988 */ /* 0x0001e2000800000e */
[----:B------:R-:W-:Y:S02]  /*4510*/  F2FP.SATFINITE.E4M3.F32.PACK_AB_MERGE_C R49, R54, R49, R27 ;  /* 0x000000313631723e */ /* 0x000fe4000480701b */
[----:B------:R-:W-:Y:S01]  /*4520*/  F2FP.SATFINITE.E4M3.F32.PACK_AB_MERGE_C R48, R51, R50, R64 ;  /* 0x000000323330723e */ /* 0x000fe20004807040 */
[----:B------:R0:W-:Y:S01]  /*4530*/  STS.U8 [R233+UR14+0x6c00], R228 ;  /* 0x006c00e4e9007988 */ /* 0x0001e2000800000e */
[----:B------:R-:W-:-:S02]  /*4540*/  F2FP.SATFINITE.E4M3.F32.PACK_AB_MERGE_C R41, R20, R19, R63 ;  /* 0x000000131429723e */ /* 0x000fc4000480703f */
[----:B------:R-:W-:Y:S01]  /*4550*/  F2FP.SATFINITE.E4M3.F32.PACK_AB_MERGE_C R40, R17, R14, R23 ;  /* 0x0000000e1128723e */ /* 0x000fe20004807017 */
[----:B------:R0:W-:Y:S01]  /*4560*/  STS.U8 [R233+UR14+0x7000], R226 ;  /* 0x007000e2e9007988 */ /* 0x0001e2000800000e */
[----:B------:R-:W-:Y:S02]  /*4570*/  F2FP.SATFINITE.E4M3.F32.PACK_AB_MERGE_C R42, R22, R21, R30 ;  /* 0x00000015162a723e */ /* 0x000fe4000480701e */
[----:B------:R-:W-:Y:S01]  /*4580*/  F2FP.SATFINITE.E4M3.F32.PACK_AB_MERGE_C R43, R25, R24, R32 ;  /* 0x00000018192b723e */ /* 0x000fe20004807020 */
[----:B------:R0:W-:Y:S01]  /*4590*/  STS.U8 [R233+UR14+0x7400], R224 ;  /* 0x007400e0e9007988 */ /* 0x0001e2000800000e */
[----:B------:R-:W-:Y:S02]  /*45a0*/  F2FP.SATFINITE.E4M3.F32.PACK_AB_MERGE_C R50, R56, R55, R58 ;  /* 0x000000373832723e */ /* 0x000fe4000480703a */
[----:B------:R-:W-:Y:S01]  /*45b0*/  LOP3.LUT R54, R57, 0x10, RZ, 0x3c, !PT ;  /* 0x0000001039367812 */ /* 0x000fe200078e3cff */
[----:B------:R0:W-:Y:S01]  /*45c0*/  STS.U8 [R233+UR14+0x7800], R222 ;  /* 0x007800dee9007988 */ /* 0x0001e2000800000e */
[----:B------:R-:W-:-:S02]  /*45d0*/  F2FP.SATFINITE.E4M3.F32.PACK_AB_MERGE_C R45, R8, R7, R31 ;  /* 0x00000007082d723e */ /* 0x000fc4000480701f */
[----:B------:R-:W-:Y:S01]  /*45e0*/  F2FP.SATFINITE.E4M3.F32.PACK_AB_MERGE_C R44, R29, R26, R34 ;  /* 0x0000001a1d2c723e */ /* 0x000fe20004807022 */
[----:B------:R0:W-:Y:S01]  /*45f0*/  STS.U8 [R233+UR14+0x7c00], R220 ;  /* 0x007c00dce9007988 */ /* 0x0001e2000800000e */
[----:B------:R-:W-:Y:S02]  /*4600*/  F2FP.SATFINITE.E4M3.F32.PACK_AB_MERGE_C R46, R46, R33, R35 ;  /* 0x000000212e2e723e */ /* 0x000fe40004807023 */
[----:B------:R-:W-:Y:S01]  /*4610*/  LOP3.LUT R56, R57, 0x20, RZ, 0x3c, !PT ;  /* 0x0000002039387812 */ /* 0x000fe200078e3cff */
[----:B------:R0:W-:Y:S01]  /*4620*/  STS.U8 [R218+UR14+0x6100], R231 ;  /* 0x006100e7da007988 */ /* 0x0001e2000800000e */
[----:B------:R-:W-:Y:S01]  /*4630*/  F2FP.SATFINITE.E4M3.F32.PACK_AB_MERGE_C R51, R16, R15, R60 ;  /* 0x0000000f1033723e */ /* 0x000fe2000480703c */
[----:B------:R-:W-:Y:S01]  /*4640*/  FADD R52, R67, R28 ;  /* 0x0000001c43347221 */ /* 0x000fe20000000000 */
[----:B------:R-:W-:Y:S01]  /*4650*/  LOP3.LUT R58, R57, 0x30, RZ, 0x3c, !PT ;  /* 0x00000030393a7812 */ /* 0x000fe200078e3cff */
[----:B------:R0:W-:Y:S04]  /*4660*/  STS.U8 [R218+UR14+0x6500], R229 ;  /* 0x006500e5da007988 */ /* 0x0001e8000800000e */
[----:B------:R0:W-:Y:S04]  /*4670*/  STS.U8 [R218+UR14+0x6900], R227 ;  /* 0x006900e3da007988 */ /* 0x0001e8000800000e */
[----:B------:R0:W-:Y:S04]  /*4680*/  STS.U8 [R218+UR14+0x6d00], R225 ;  /* 0x006d00e1da007988 */ /* 0x0001e8000800000e */
[----:B------:R0:W-:Y:S04]  /*4690*/  STS.U8 [R218+UR14+0x7100], R223 ;  /* 0x007100dfda007988 */ /* 0x0001e8000800000e */
[----:B------:R0:W-:Y:S04]  /*46a0*/  STS.U8 [R218+UR14+0x7500], R221 ;  /* 0x007500ddda007988 */ /* 0x0001e8000800000e */
[----:B------:R0:W-:Y:S04]  /*46b0*/  STS.U8 [R218+UR14+0x7900], R219 ;  /* 0x007900dbda007988 */ /* 0x0001e8000800000e */
[----:B------:R0:W-:Y:S04]  /*46c0*/  STS.U8 [R218+UR14+0x7d00], R217 ;  /* 0x007d00d9da007988 */ /* 0x0001e8000800000e */
        /* <DEDUP_REMOVED lines=16> */
[----:B------:R0:W-:Y:S01]  /*47d0*/  STS.128 [R57+UR14], R36 ;  /* 0x0000002439007988 */ /* 0x0001e20008000c0e */
[----:B------:R-:W-:-:S03]  /*47e0*/  UIADD3 UR9, UPT, UPT, UR11, -0x80, URZ ;  /* 0xffffff800b097890 */ /* 0x000fc6000fffe0ff */
[----:B------:R0:W-:Y:S04]  /*47f0*/  STS.128 [R54+UR14], R40 ;  /* 0x0000002836007988 */ /* 0x0001e80008000c0e */
[----:B------:R0:W-:Y:S04]  /*4800*/  STS.128 [R56+UR14], R44 ;  /* 0x0000002c38007988 */ /* 0x0001e80008000c0e */
[----:B------:R0:W-:Y:S01]  /*4810*/  STS.128 [R58+UR14], R48 ;  /* 0x000000303a007988 */ /* 0x0001e20008000c0e */
[----:B------:R-:W2:Y:S03]  /*4820*/  LDTM.x32 R4, tmem[UR15] ;  /* 0x0000000f000479ee */ /* 0x000ea600082c0000 */
[----:B------:R0:W3:Y:S01]  /*4830*/  SHFL.BFLY PT, R55, R52, 0x10, 0x1f ;  /* 0x0e001f0034377f89 */ /* 0x0000e200000e0000 */
[----:B------:R-:W-:Y:S01]  /*4840*/  NOP ;  /* 0x0000000000007918 */ /* 0x000fe20000000000 */
[----:B-1----:R-:W-:Y:S05]  /*4850*/  @!P2 BRA `(.L_x_9) ;  /* 0x000000000084a947 */ /* 0x002fea0003800000 */
[C---:B--2---:R-:W-:Y:S01]  /*4860*/  FMUL R4, R53.reuse, R4 ;  /* 0x0000000435047220 */ /* 0x044fe20000400000 */
[C---:B------:R-:W-:Y:S01]  /*4870*/  FMUL R5, R53.reuse, R5 ;  /* 0x0000000535057220 */ /* 0x040fe20000400000 */
        /* <DEDUP_REMOVED lines=29> */
[----:B------:R-:W-:-:S04]  /*4a50*/  FMUL R35, R53, R35 ;  /* 0x0000002335237220 */ /* 0x000fc80000400000 */
[----:B------:R1:W-:Y:S03]  /*4a60*/  STTM.x32 tmem[UR15], R4 ;  /* 0x00000004000079ed */ /* 0x0003e600082c000f */
.L_x_9:
[----:B--2---:R-:W2:Y:S02]  /*4a70*/  FENCE.VIEW.ASYNC.T ;  /* 0x00000000000073c6 */ /* 0x004ea40000000200 */
[----:B--2---:R-:W-:Y:S01]  /*4a80*/  BAR.SYNC.DEFER_BLOCKING 0x0 ;  /* 0x0000000000007b1d */ /* 0x004fe20000010000 */
[----:B---3--:R-:W-:Y:S01]  /*4a90*/  FADD R55, R52, R55 ;  /* 0x0000003734377221 */ /* 0x008fe20000000000 */
[----:B------:R-:W-:-:S03]  /*4aa0*/  UISETP.GE.AND UP1, UPT, UR9, 0x1, UPT ;  /* 0x000000010900788c */ /* 0x000fc6000bf26270 */
[----:B------:R-:W-:Y:S01]  /*4ab0*/  FADD R55, R168, R55 ;  /* 0x00000037a8377221 */ /* 0x000fe20000000000 */
[----:B------:R2:W-:Y:S06]  /*4ac0*/  MEMBAR.ALL.CTA ;  /* 0x0000000000007992 */ /* 0x0005ec0000008000 */
[----:B--2---:R-:W2:Y:S02]  /*4ad0*/  FENCE.VIEW.ASYNC.S ;  /* 0x00000000000073c6 */ /* 0x004ea40000000000 */
[----:B--2---:R-:W-:Y:S06]  /*4ae0*/  BAR.SYNC.DEFER_BLOCKING 0x0 ;  /* 0x0000000000007b1d */ /* 0x004fec0000010000 */
[----:B------:R-:W-:Y:S05]  /*4af0*/  @!P3 BRA `(.L_x_10) ;  /* 0x000000000084b947 */ /* 0x000fea0003800000 */
[----:B------:R-:W-:Y:S02]  /*4b00*/  UIADD3 UR4, UPT, UPT, UR14, 0x6000, URZ ;  /* 0x000060000e047890 */ /* 0x000fe4000fffe0ff */
[----:B------:R-:W-:Y:S02]  /*4b10*/  USHF.R.U32.HI UR6, URZ, 0x4, UR14 ;  /* 0x00000004ff067899 */ /* 0x000fe4000801160e */
[----:B------:R-:W-:Y:S02]  /*4b20*/  USHF.R.U32.HI UR4, URZ, 0x4, UR4 ;  /* 0x00000004ff047899 */ /* 0x000fe40008011604 */
[----:B------:R-:W-:Y:S02]  /*4b30*/  USGXT.U32 UR6, UR6, 0xe ;  /* 0x0000000e0606789a */ /* 0x000fe40008000000 */
[----:B------:R-:W-:Y:S02]  /*4b40*/  USGXT.U32 UR20, UR4, 0xe ;  /* 0x0000000e0414789a */ /* 0x000fe40008000000 */
[----:B------:R-:W-:-:S02]  /*4b50*/  UIADD3 UR38, UP2, UPT, UR6, 0x2, URZ ;  /* 0x0000000206267890 */ /* 0x000fc4000ff5e0ff */
[----:B------:R-:W-:Y:S01]  /*4b60*/  UIADD3 UR36, UP3, UPT, UR20, 0x2, URZ ;  /* 0x0000000214247890 */ /* 0x000fe2000ff7e0ff */
[----:B------:R-:W-:Y:S01]  /*4b70*/  UMOV UR4, URZ ;  /* 0x000000ff00047c82 */ /* 0x000fe20008000000 */
[----:B------:R-:W-:Y:S01]  /*4b80*/  UMOV UR40, 0x0 ;  /* 0x0000000000287882 */ /* 0x000fe20000000000 */
[----:B------:R-:W-:Y:S02]  /*4b90*/  UIADD3.X UR39, UPT, UPT, UR4, 0x40004040, URZ, UP2, !UPT ;  /* 0x4000404004277890 */ /* 0x000fe400097fe4ff */
[----:B------:R-:W-:Y:S02]  /*4ba0*/  UIADD3.X UR37, UPT, UPT, UR4, 0x40004040, URZ, UP3, !UPT ;  /* 0x4000404004257890 */ /* 0x000fe40009ffe4ff */
[----:B------:R-:W-:Y:S02]  /*4bb0*/  UIADD3.64 UR26, UPT, UPT, UR38, 0x2, URZ ;  /* 0x00000002261a7897 */ /* 0x000fe4000fffe0ff */
[----:B------:R-:W-:Y:S02]  /*4bc0*/  UIADD3.64 UR30, UPT, UPT, UR36, 0x2, URZ ;  /* 0x00000002241e7897 */ /* 0x000fe4000fffe0ff */
[----:B------:R-:W-:-:S02]  /*4bd0*/  UIADD3.64 UR32, UPT, UPT, UR38, 0x4, URZ ;  /* 0x0000000426207897 */ /* 0x000fc4000fffe0ff */
[----:B------:R-:W-:Y:S01]  /*4be0*/  UIADD3.64 UR34, UPT, UPT, UR36, 0x4, URZ ;  /* 0x0000000424227897 */ /* 0x000fe2000fffe0ff */
[----:B------:R-:W-:Y:S01]  /*4bf0*/  UMOV UR41, 0x8100010 ;  /* 0x0810001000297882 */ /* 0x000fe20000000000 */
[----:B------:R-:W-:Y:S01]  /*4c00*/  UMOV UR7, 0x40004040 ;  /* 0x4000404000077882 */ /* 0x000fe20000000000 */
[----:B------:R-:W-:Y:S01]  /*4c10*/  UMOV UR21, 0x40004040 ;  /* 0x4000404000157882 */ /* 0x000fe20000000000 */
[----:B------:R-:W-:Y:S01]  /*4c20*/  UMOV UR42, 0x0 ;  /* 0x00000000002a7882 */ /* 0x000fe20000000000 */
[----:B------:R-:W-:Y:S01]  /*4c30*/  UMOV UR43, 0x8100010 ;  /* 0x08100010002b7882 */ /* 0x000fe20000000000 */
[----:B------:R-:W-:Y:S01]  /*4c40*/  UMOV UR44, 0x0 ;  /* 0x00000000002c7882 */ /* 0x000fe20000000000 */
[----:B------:R-:W-:Y:S01]  /*4c50*/  UMOV UR45, 0x8100010 ;  /* 0x08100010002d7882 */ /* 0x000fe20000000000 */
[----:B------:R-:W-:Y:S01]  /*4c60*/  UMOV UR4, UR18 ;  /* 0x0000001200047c82 */ /* 0x000fe20008000000 */
[----:B------:R-:W-:Y:S01]  /*4c70*/  UMOV UR5, URZ ;  /* 0x000000ff00057c82 */ /* 0x000fe20008000000 */
[----:B------:R2:W-:Y:S01]  /*4c80*/  UTCQMMA gdesc[UR6], gdesc[UR20], tmem[UR12], tmem[UR40], idesc[UR41], UPT ;  /* 0x00ff2814060075ea */ /* 0x0005e2000b80030c */
[----:B------:R-:W-:Y:S01]  /*4c90*/  UMOV UR46, 0x0 ;  /* 0x00000000002e7882 */ /* 0x000fe20000000000 */
[----:B------:R-:W-:Y:S01]  /*4ca0*/  UMOV UR47, 0x8100010 ;  /* 0x08100010002f7882 */ /* 0x000fe20000000000 */
[----:B------:R2:W-:Y:S01]  /*4cb0*/  UTCQMMA gdesc[UR38], gdesc[UR36], tmem[UR12], tmem[UR42], idesc[UR43], UPT ;  /* 0x00ff2a24260075ea */ /* 0x0005e2000b80030c */
[----:B------:R-:W-:Y:S01]  /*4cc0*/  UMOV UR4, UR4 ;  /* 0x0000000400047c82 */ /* 0x000fe20008000000 */
[----:B------:R2:W-:Y:S01]  /*4cd0*/  UTCQMMA gdesc[UR26], gdesc[UR30], tmem[UR12], tmem[UR44], idesc[UR45], UPT ;  /* 0x00ff2c1e1a0075ea */ /* 0x0005e2000b80030c */
[----:B------:R2:W-:Y:S01]  /*4ce0*/  UTCQMMA gdesc[UR32], gdesc[UR34], tmem[UR12], tmem[UR46], idesc[UR47], UPT ;  /* 0x00ff2e22200075ea */ /* 0x0005e2000b80030c */
[----:B------:R2:W-:Y:S01]  /*4cf0*/  UTCBAR [UR4], URZ ;  /* 0x000000ff040073e9 */ /* 0x0005e200080000ff */
[----:B------:R-:W-:Y:S01]  /*4d00*/  NOP ;  /* 0x0000000000007918 */ /* 0x000fe20000000000 */
.L_x_10:
[----:B------:R-:W-:Y:S01]  /*4d10*/  FSEL R3, R3, -INF , P2 ;  /* 0xff80000003037808 */ /* 0x000fe20001000000 */
[----:B--2---:R-:W-:Y:S01]  /*4d20*/  UMOV UR6, URZ ;  /* 0x000000ff00067c82 */ /* 0x004fe20008000000 */
[----:B------:R-:W-:Y:S01]  /*4d30*/  FSEL R168, R55, 1, P2 ;  /* 0x3f80000037a87808 */ /* 0x000fe20001000000 */
[----:B------:R-:W-:Y:S06]  /*4d40*/  BRA.U !UP1, `(.L_x_11) ;  /* 0x0000003509087547 */ /* 0x000fec000b800000 */
[----:B------:R-:W-:Y:S01]  /*4d50*/  UIADD3 UR5, UPT, UPT, UR14, 0xa000, URZ ;  /* 0x0000a0000e057890 */ /* 0x000fe2000fffe0ff */
[----:B------:R-:W-:Y:S01]  /*4d60*/  SHF.L.U32 R169, R169, 0x7, RZ ;  /* 0x00000007a9a97819 */ /* 0x000fe200000006ff */
[----:B------:R-:W-:Y:S01]  /*4d70*/  USHF.R.U32.HI UR22, URZ, 0x4, UR14 ;  /* 0x00000004ff167899 */ /* 0x000fe2000801160e */
[----:B0-----:R-:W-:Y:S01]  /*4d80*/  IMAD.MOV.U32 R202, RZ, RZ, R3 ;  /* 0x000000ffffca7224 */ /* 0x001fe200078e0003 */
[----:B------:R-:W-:Y:S01]  /*4d90*/  USHF.R.U32.HI UR5, URZ, 0x4, UR5 ;  /* 0x00000004ff057899 */ /* 0x000fe20008011605 */
[----:B------:R-:W-:Y:S01]  /*4da0*/  IMAD.MOV.U32 R200, RZ, RZ, RZ ;  /* 0x000000ffffc87224 */ /* 0x000fe200078e00ff */
[----:B------:R-:W-:Y:S01]  /*4db0*/  UIADD3 UR4, UPT, UPT, UR14, 0x4000, URZ ;  /* 0x000040000e047890 */ /* 0x000fe2000fffe0ff */
[----:B------:R-:W-:Y:S01]  /*4dc0*/  IMAD.MOV.U32 R171, RZ, RZ, R169 ;  /* 0x000000ffffab7224 */ /* 0x000fe200078e00a9 */
[----:B------:R-:W-:Y:S02]  /*4dd0*/  UISETP.NE.U32.AND UP1, UPT, UR24, URZ, UPT ;  /* 0x000000ff1800728c */ /* 0x000fe4000bf25070 */
[----:B------:R-:W-:-:S02]  /*4de0*/  USGXT.U32 UR22, UR22, 0xe ;  /* 0x0000000e1616789a */ /* 0x000fc40008000000 */
[----:B------:R-:W-:Y:S02]  /*4df0*/  USGXT.U32 UR26, UR5, 0xe ;  /* 0x0000000e051a789a */ /* 0x000fe40008000000 */
[----:B------:R-:W-:Y:S02]  /*4e00*/  USHF.R.U32.HI UR24, URZ, 0x4, UR4 ;  /* 0x00000004ff187899 */ /* 0x000fe40008011604 */
[----:B------:R-:W-:Y:S02]  /*4e10*/  UIADD3 UR38, UP4, UPT, UR22, 0x2, URZ ;  /* 0x0000000216267890 */ /* 0x000fe4000ff9e0ff */
[----:B------:R-:W-:Y:S02]  /*4e20*/  UIADD3 UR40, UP3, UPT, UR26, 0x2, URZ ;  /* 0x000000021a287890 */ /* 0x000fe4000ff7e0ff */
[----:B------:R-:W-:Y:S02]  /*4e30*/  USHF.R.U32.HI UR10, URZ, 0x4, UR10 ;  /* 0x00000004ff0a7899 */ /* 0x000fe4000801160a */
[----:B------:R-:W-:-:S02]  /*4e40*/  USGXT.U32 UR24, UR24, 0xe ;  /* 0x0000000e1818789a */ /* 0x000fc40008000000 */
[----:B------:R-:W-:Y:S01]  /*4e50*/  USHF.L.U32 UR19, UR23, 0x7, URZ ;  /* 0x0000000717137899 */ /* 0x000fe200080006ff */
[----:B------:R-:W-:Y:S01]  /*4e60*/  UMOV UR7, URZ ;  /* 0x000000ff00077c82 */ /* 0x000fe20008000000 */
[----:B------:R-:W-:Y:S01]  /*4e70*/  UMOV UR6, URZ ;  /* 0x000000ff00067c82 */ /* 0x000fe20008000000 */
[----:B------:R-:W-:Y:S02]  /*4e80*/  UIADD3.X UR39, UPT, UPT, UR7, 0x40004040, URZ, UP4, !UPT ;  /* 0x4000404007277890 */ /* 0x000fe4000a7fe4ff */
[----:B------:R-:W-:Y:S02]  /*4e90*/  UIADD3.X UR41, UPT, UPT, UR6, 0x40004040, URZ, UP3, !UPT ;  /* 0x4000404006297890 */ /* 0x000fe40009ffe4ff */
[----:B------:R-:W-:Y:S02]  /*4ea0*/  USGXT.U32 UR4, UR10, 0xe ;  /* 0x0000000e0a04789a */ /* 0x000fe40008000000 */
[----:B------:R-:W-:Y:S02]  /*4eb0*/  UIADD3 UR36, UP2, UPT, UR24, 0x100, URZ ;  /* 0x0000010018247890 */ /* 0x000fe4000ff5e0ff */
[----:B------:R-:W-:-:S02]  /*4ec0*/  UIADD3 UR42, UP4, UPT, UR38, 0x2, URZ ;  /* 0x00000002262a7890 */ /* 0x000fc4000ff9e0ff */
[----:B------:R-:W-:Y:S01]  /*4ed0*/  UIADD3 UR44, UP3, UPT, UR38, 0x4, URZ ;  /* 0x00000004262c7890 */ /* 0x000fe2000ff7e0ff */
[----:B------:R-:W-:Y:S01]  /*4ee0*/  UMOV UR8, URZ ;  /* 0x000000ff00087c82 */ /* 0x000fe20008000000 */
[----:B------:R-:W-:Y:S01]  /*4ef0*/  UMOV UR20, 0xfffffffe ;  /* 0xfffffffe00147882 */ /* 0x000fe20000000000 */
[----:B------:R-:W-:Y:S01]  /*4f00*/  UMOV UR21, 0x7fffbfdf ;  /* 0x7fffbfdf00157882 */ /* 0x000fe20000000000 */
[----:B------:R-:W-:Y:S01]  /*4f10*/  UMOV UR5, URZ ;  /* 0x000000ff00057c82 */ /* 0x000fe20008000000 */
[----:B------:R-:W0:Y:S01]  /*4f20*/  LDCU UR50, c[0x0][0x3a8] ;  /* 0x00007500ff3277ac */ /* 0x000e220008000800 */
[----:B------:R-:W-:Y:S02]  /*4f30*/  UIADD3.64 UR20, UPT, UPT, UR4, -UR20, URZ ;  /* 0x8000001404147297 */ /* 0x000fe4000fffe0ff */
[----:B------:R-:W-:Y:S02]  /*4f40*/  UIADD3.X UR37, UPT, UPT, UR8, 0x40004040, URZ, UP2, !UPT ;  /* 0x4000404008257890 */ /* 0x000fe400097fe4ff */
[----:B------:R-:W-:-:S02]  /*4f50*/  UIADD3.X UR43, UPT, UPT, UR39, URZ, URZ, UP4, !UPT ;  /* 0x000000ff272b7290 */ /* 0x000fc4000a7fe4ff */
[----:B------:R-:W-:Y:S02]  /*4f60*/  UIADD3.X UR45, UPT, UPT, UR39, URZ, URZ, UP3, !UPT ;  /* 0x000000ff272d7290 */ /* 0x000fe40009ffe4ff */
[----:B------:R-:W-:Y:S02]  /*4f70*/  UIADD3.64 UR46, UPT, UPT, UR40, 0x2, URZ ;  /* 0x00000002282e7897 */ /* 0x000fe4000fffe0ff */
[----:B------:R-:W-:Y:S01]  /*4f80*/  UIADD3.64 UR48, UPT, UPT, UR40, 0x4, URZ ;  /* 0x0000000428307897 */ /* 0x000fe2000fffe0ff */
[----:B------:R-:W-:Y:S01]  /*4f90*/  UMOV UR34, 0x1 ;  /* 0x0000000100227882 */ /* 0x000fe20000000000 */
[----:B------:R-:W-:-:S10]  /*4fa0*/  UMOV UR35, UR19 ;  /* 0x0000001300237c82 */ /* 0x000fd40008000000 */
.L_x_16:
[----:B------:R-:W-:Y:S02]  /*4fb0*/  SHF.R.S32.HI R53, RZ, 0x1f, R171 ;  /* 0x0000001fff357819 */ /* 0x000fe400000114ab */
[C---:B-1----:R-:W-:Y:S02]  /*4fc0*/  IADD3 R6, P3, PT, R171.reuse, R194, RZ ;  /* 0x000000c2ab067210 */ /* 0x042fe40007f7e0ff */
[----:B------:R-:W-:-:S03]  /*4fd0*/  IADD3 R4, P2, PT, R171, R198, RZ ;  /* 0x000000c6ab047210 */ /* 0x000fc60007f5e0ff */
[C---:B------:R-:W-:Y:S01]  /*4fe0*/  IMAD.X R7, R53.reuse, 0x1, R195, P3 ;  /* 0x0000000135077824 */ /* 0x040fe200018e06c3 */
[----:B------:R-:W-:Y:S02]  /*4ff0*/  IADD3.X R5, PT, PT, R53, R199, RZ, P2, !PT ;  /* 0x000000c735057210 */ /* 0x000fe400017fe4ff */
[C---:B------:R-:W-:Y:S02]  /*5000*/  IADD3 R10, P3, PT, R171.reuse, R186, RZ ;  /* 0x000000baab0a7210 */ /* 0x040fe40007f7e0ff */
[----:B------:R-:W-:Y:S01]  /*5010*/  IADD3 R8, P2, PT, R171, R190, RZ ;  /* 0x000000beab087210 */ /* 0x000fe20007f5e0ff */
[----:B------:R1:W2:Y:S02]  /*5020*/  LDG.E.U8 R3, desc[UR28][R4.64] ;  /* 0x0000001c04037981 */ /* 0x0002a4000c1e1100 */
[----:B------:R-:W-:Y:S01]  /*5030*/  IMAD.X R11, R53, 0x1, R187, P3 ;  /* 0x00000001350b7824 */ /* 0x000fe200018e06bb */
[----:B------:R-:W-:Y:S01]  /*5040*/  IADD3 R14, P3, PT, R171, R178, RZ ;  /* 0x000000b2ab0e7210 */ /* 0x000fe20007f7e0ff */
[----:B------:R-:W-:Y:S01]  /*5050*/  IMAD.X R9, R53, 0x1, R191, P2 ;  /* 0x0000000135097824 */ /* 0x000fe200010e06bf */
[----:B------:R-:W-:Y:S01]  /*5060*/  IADD3 R12, P2, PT, R171, R182, RZ ;  /* 0x000000b6ab0c7210 */ /* 0x000fe20007f5e0ff */
[----:B------:R3:W4:Y:S02]  /*5070*/  LDG.E.U8 R23, desc[UR28][R6.64] ;  /* 0x0000001c06177981 */ /* 0x000724000c1e1100 */
[C---:B------:R-:W-:Y:S01]  /*5080*/  IMAD.X R15, R53.reuse, 0x1, R179, P3 ;  /* 0x00000001350f7824 */ /* 0x040fe200018e06b3 */
[----:B------:R-:W-:Y:S01]  /*5090*/  IADD3.X R13, PT, PT, R53, R183, RZ, P2, !PT ;  /* 0x000000b7350d7210 */ /* 0x000fe200017fe4ff */
[----:B------:R5:W4:Y:S01]  /*50a0*/  LDG.E.U8 R25, desc[UR28][R8.64] ;  /* 0x0000001c08197981 */ /* 0x000b22000c1e1100 */
[----:B------:R-:W-:-:S02]  /*50b0*/  IADD3 R16, P2, PT, R171, R174, RZ ;  /* 0x000000aeab107210 */ /* 0x000fc40007f5e0ff */
[----:B-1----:R-:W-:Y:S01]  /*50c0*/  IADD3 R4, P3, PT, R171, R166, RZ ;  /* 0x000000a6ab047210 */ /* 0x002fe20007f7e0ff */
[----:B------:R1:W4:Y:S02]  /*50d0*/  LDG.E.U8 R27, desc[UR28][R10.64] ;  /* 0x0000001c0a1b7981 */ /* 0x000324000c1e1100 */
[----:B------:R-:W-:Y:S01]  /*50e0*/  IMAD.X R17, R53, 0x1, R175, P2 ;  /* 0x0000000135117824 */ /* 0x000fe200010e06af */
[----:B---3--:R-:W-:Y:S01]  /*50f0*/  IADD3 R6, P2, PT, R171, R162, RZ ;  /* 0x000000a2ab067210 */ /* 0x008fe20007f5e0ff */
[----:B------:R-:W-:Y:S01]  /*5100*/  IMAD.X R5, R53, 0x1, R167, P3 ;  /* 0x0000000135057824 */ /* 0x000fe200018e06a7 */
[----:B------:R3:W4:Y:S01]  /*5110*/  LDG.E.U8 R29, desc[UR28][R12.64] ;  /* 0x0000001c0c1d7981 */ /* 0x000722000c1e1100 */
[----:B-----5:R-:W-:Y:S02]  /*5120*/  IADD3 R8, P3, PT, R171, R158, RZ ;  /* 0x0000009eab087210 */ /* 0x020fe40007f7e0ff */
[----:B------:R-:W-:Y:S01]  /*5130*/  IADD3.X R7, PT, PT, R53, R163, RZ, P2, !PT ;  /* 0x000000a335077210 */ /* 0x000fe200017fe4ff */
[----:B------:R5:W4:Y:S01]  /*5140*/  LDG.E.U8 R31, desc[UR28][R14.64] ;  /* 0x0000001c0e1f7981 */ /* 0x000b22000c1e1100 */
[----:B-1----:R-:W-:Y:S01]  /*5150*/  IADD3 R10, P2, PT, R171, R154, RZ ;  /* 0x0000009aab0a7210 */ /* 0x002fe20007f5e0ff */
[----:B------:R-:W-:-:S02]  /*5160*/  IMAD.X R9, R53, 0x1, R159, P3 ;  /* 0x0000000135097824 */ /* 0x000fc400018e069f */
[----:B------:R1:W4:Y:S01]  /*5170*/  LDG.E.U8 R33, desc[UR28][R16.64] ;  /* 0x0000001c10217981 */ /* 0x000322000c1e1100 */
[----:B---3--:R-:W-:Y:S01]  /*5180*/  IADD3 R12, P3, PT, R171, R150, RZ ;  /* 0x00000096ab0c7210 */ /* 0x008fe20007f7e0ff */
[----:B------:R-:W-:Y:S02]  /*5190*/  IMAD.X R11, R53, 0x1, R155, P2 ;  /* 0x00000001350b7824 */ /* 0x000fe400010e069b */
[----:B------:R3:W4:Y:S01]  /*51a0*/  LDG.E.U8 R35, desc[UR28][R4.64] ;  /* 0x0000001c04237981 */ /* 0x000722000c1e1100 */
[----:B-----5:R-:W-:Y:S01]  /*51b0*/  IADD3 R14, P2, PT, R171, R146, RZ ;  /* 0x00000092ab0e7210 */ /* 0x020fe20007f5e0ff */
[----:B------:R-:W-:Y:S02]  /*51c0*/  IMAD.X R13, R53, 0x1, R151, P3 ;  /* 0x00000001350d7824 */ /* 0x000fe400018e0697 */
[----:B------:R5:W4:Y:S01]  /*51d0*/  LDG.E.U8 R37, desc[UR28][R6.64] ;  /* 0x0000001c06257981 */ /* 0x000b22000c1e1100 */
[----:B-1----:R-:W-:Y:S02]  /*51e0*/  IADD3 R16, P3, PT, R171, R142, RZ ;  /* 0x0000008eab107210 */ /* 0x002fe40007f7e0ff */
[----:B------:R-:W-:Y:S01]  /*51f0*/  IADD3.X R15, PT, PT, R53, R147, RZ, P2, !PT ;  /* 0x00000093350f7210 */ /* 0x000fe200017fe4ff */
[----:B------:R1:W4:Y:S01]  /*5200*/  LDG.E.U8 R39, desc[UR28][R8.64] ;  /* 0x0000001c08277981 */ /* 0x000322000c1e1100 */
[----:B------:R-:W-:Y:S01]  /*5210*/  IADD3 R18, P2, PT, R171, R138, RZ ;  /* 0x0000008aab127210 */ /* 0x000fe20007f5e0ff */
[----:B------:R-:W-:Y:S01]  /*5220*/  IMAD.X R17, R53, 0x1, R143, P3 ;  /* 0x0000000135117824 */ /* 0x000fe200018e068f */
[----:B------:R-:W-:Y:S01]  /*5230*/  IADD3 R20, P3, PT, R171, R134, RZ ;  /* 0x00000086ab147210 */ /* 0x000fe20007f7e0ff */
[----:B------:R0:W4:Y:S02]  /*5240*/  LDG.E.U8 R41, desc[UR28][R10.64] ;  /* 0x0000001c0a297981 */ /* 0x000124000c1e1100 */
[----:B------:R-:W-:Y:S01]  /*5250*/  IMAD.X R19, R53, 0x1, R139, P2 ;  /* 0x0000000135137824 */ /* 0x000fe200010e068b */
[----:B---3--:R-:W-:Y:S01]  /*5260*/  IADD3 R4, P2, PT, R171, R196, RZ ;  /* 0x000000c4ab047210 */ /* 0x008fe20007f5e0ff */
[----:B------:R-:W-:Y:S01]  /*5270*/  IMAD.X R21, R53, 0x1, R135, P3 ;  /* 0x0000000135157824 */ /* 0x000fe200018e0687 */
[----:B-----5:R-:W-:Y:S01]  /*5280*/  IADD3 R6, P3, PT, R171, R192, RZ ;  /* 0x000000c0ab067210 */ /* 0x020fe20007f7e0ff */
[----:B------:R3:W5:Y:S01]  /*5290*/  LDG.E.U8 R43, desc[UR28][R12.64] ;  /* 0x0000001c0c2b7981 */ /* 0x000762000c1e1100 */
[----:B------:R-:W-:-:S02]  /*52a0*/  IADD3.X R5, PT, PT, R53, R197, RZ, P2, !PT ;  /* 0x000000c535057210 */ /* 0x000fc400017fe4ff */
[----:B-1----:R-:W-:Y:S01]  /*52b0*/  IADD3 R8, P2, PT, R171, R188, RZ ;  /* 0x000000bcab087210 */ /* 0x002fe20007f5e0ff */
[----:B------:R-:W-:Y:S01]  /*52c0*/  IMAD.X R7, R53, 0x1, R193, P3 ;  /* 0x0000000135077824 */ /* 0x000fe200018e06c1 */
[----:B0-----:R-:W-:Y:S01]  /*52d0*/  IADD3 R10, P3, PT, R171, R184, RZ ;  /* 0x000000b8ab0a7210 */ /* 0x001fe20007f7e0ff */
[----:B------:R0:W5:Y:S02]  /*52e0*/  LDG.E.U8 R45, desc[UR28][R14.64] ;  /* 0x0000001c0e2d7981 */ /* 0x000164000c1e1100 */
[----:B------:R-:W-:Y:S01]  /*52f0*/  IMAD.X R9, R53, 0x1, R189, P2 ;  /* 0x0000000135097824 */ /* 0x000fe200010e06bd */
[----:B---3--:R-:W-:Y:S01]  /*5300*/  IADD3 R12, P2, PT, R171, R180, RZ ;  /* 0x000000b4ab0c7210 */ /* 0x008fe20007f5e0ff */
[C---:B------:R-:W-:Y:S01]  /*5310*/  IMAD.X R11, R53.reuse, 0x1, R185, P3 ;  /* 0x00000001350b7824 */ /* 0x040fe200018e06b9 */
[----:B------:R1:W3:Y:S02]  /*5320*/  LDG.E.U8 R47, desc[UR28][R16.64] ;  /* 0x0000001c102f7981 */ /* 0x0002e4000c1e1100 */
[----:B------:R-:W-:-:S02]  /*5330*/  IADD3.X R13, PT, PT, R53, R181, RZ, P2, !PT ;  /* 0x000000b5350d7210 */ /* 0x000fc400017fe4ff */
[C---:B0-----:R-:W-:Y:S01]  /*5340*/  IADD3 R14, P3, PT, R171.reuse, R176, RZ ;  /* 0x000000b0ab0e7210 */ /* 0x041fe20007f7e0ff */
[----:B------:R0:W3:Y:S04]  /*5350*/  LDG.E.U8 R22, desc[UR28][R4.64] ;  /* 0x0000001c04167981 */ /* 0x0000e8000c1e1100 */
[----:B------:R0:W3:Y:S01]  /*5360*/  LDG.E.U8 R24, desc[UR28][R6.64] ;  /* 0x0000001c06187981 */ /* 0x0000e2000c1e1100 */
[----:B-1----:R-:W-:Y:S01]  /*5370*/  IADD3 R16, P2, PT, R171, R172, RZ ;  /* 0x000000acab107210 */ /* 0x002fe20007f5e0ff */
[----:B------:R-:W-:Y:S02]  /*5380*/  IMAD.X R15, R53, 0x1, R177, P3 ;  /* 0x00000001350f7824 */ /* 0x000fe400018e06b1 */
[----:B------:R-:W3:Y:S01]  /*5390*/  LDG.E.U8 R49, desc[UR28][R18.64] ;  /* 0x0000001c12317981 */ /* 0x000ee2000c1e1100 */
[----:B0-----:R-:W-:Y:S01]  /*53a0*/  IADD3 R4, P3, PT, R171, R164, RZ ;  /* 0x000000a4ab047210 */ /* 0x001fe20007f7e0ff */
[----:B------:R-:W-:-:S02]  /*53b0*/  IMAD.X R17, R53, 0x1, R173, P2 ;  /* 0x0000000135117824 */ /* 0x000fc400010e06ad */
[----:B------:R-:W3:Y:S01]  /*53c0*/  LDG.E.U8 R51, desc[UR28][R20.64] ;  /* 0x0000001c14337981 */ /* 0x000ee2000c1e1100 */
[----:B------:R-:W-:Y:S01]  /*53d0*/  IADD3 R6, P2, PT, R171, R160, RZ ;  /* 0x000000a0ab067210 */ /* 0x000fe20007f5e0ff */
[C---:B------:R-:W-:Y:S02]  /*53e0*/  IMAD.X R5, R53.reuse, 0x1, R165, P3 ;  /* 0x0000000135057824 */ /* 0x040fe400018e06a5 */
[----:B------:R-:W3:Y:S01]  /*53f0*/  LDG.E.U8 R26, desc[UR28][R16.64] ;  /* 0x0000001c101a7981 */ /* 0x000ee2000c1e1100 */
[----:B------:R-:W-:-:S03]  /*5400*/  IADD3.X R7, PT, PT, R53, R161, RZ, P2, !PT ;  /* 0x000000a135077210 */ /* 0x000fc600017fe4ff */
[----:B------:R0:W3:Y:S04]  /*5410*/  LDG.E.U8 R18, desc[UR28][R8.64] ;  /* 0x0000001c08127981 */ /* 0x0000e8000c1e1100 */
[----:B------:R1:W3:Y:S04]  /*5420*/  LDG.E.U8 R19, desc[UR28][R10.64] ;  /* 0x0000001c0a137981 */ /* 0x0002e8000c1e1100 */
[----:B------:R1:W3:Y:S01]  /*5430*/  LDG.E.U8 R20, desc[UR28][R12.64] ;  /* 0x0000001c0c147981 */ /* 0x0002e2000c1e1100 */
[----:B0-----:R-:W-:-:S03]  /*5440*/  IADD3 R8, P3, PT, R171, R156, RZ ;  /* 0x0000009cab087210 */ /* 0x001fc60007f7e0ff */
[----:B------:R0:W3:Y:S01]  /*5450*/  LDG.E.U8 R21, desc[UR28][R14.64] ;  /* 0x0000001c0e157981 */ /* 0x0000e2000c1e1100 */
[----:B-1----:R-:W-:Y:S01]  /*5460*/  IADD3 R10, P2, PT, R171, R152, RZ ;  /* 0x00000098ab0a7210 */ /* 0x002fe20007f5e0ff */
[----:B------:R-:W-:Y:S02]  /*5470*/  IMAD.X R9, R53, 0x1, R157, P3 ;  /* 0x0000000135097824 */ /* 0x000fe400018e069d */
[----:B------:R1:W3:Y:S01]  /*5480*/  LDG.E.U8 R28, desc[UR28][R4.64] ;  /* 0x0000001c041c7981 */ /* 0x0002e2000c1e1100 */
[----:B------:R-:W-:Y:S01]  /*5490*/  IADD3 R12, P3, PT, R171, R148, RZ ;  /* 0x00000094ab0c7210 */ /* 0x000fe20007f7e0ff */
[----:B------:R-:W-:Y:S02]  /*54a0*/  IMAD.X R11, R53, 0x1, R153, P2 ;  /* 0x00000001350b7824 */ /* 0x000fe400010e0699 */
[----:B------:R1:W3:Y:S01]  /*54b0*/  LDG.E.U8 R30, desc[UR28][R6.64] ;  /* 0x0000001c061e7981 */ /* 0x0002e2000c1e1100 */
[----:B0-----:R-:W-:Y:S01]  /*54c0*/  IADD3 R14, P2, PT, R171, R144, RZ ;  /* 0x00000090ab0e7210 */ /* 0x001fe20007f5e0ff */
[----:B------:R-:W-:Y:S01]  /*54d0*/  IMAD.X R13, R53, 0x1, R149, P3 ;  /* 0x00000001350d7824 */ /* 0x000fe200018e0695 */
[----:B------:R-:W-:Y:S01]  /*54e0*/  IADD3 R16, P3, PT, R171, R140, RZ ;  /* 0x0000008cab107210 */ /* 0x000fe20007f7e0ff */
[----:B------:R0:W3:Y:S01]  /*54f0*/  LDG.E.U8 R8, desc[UR28][R8.64] ;  /* 0x0000001c08087981 */ /* 0x0000e2000c1e1100 */
[----:B------:R-:W-:-:S02]  /*5500*/  IADD3.X R15, PT, PT, R53, R145, RZ, P2, !PT ;  /* 0x00000091350f7210 */ /* 0x000fc400017fe4ff */
[C---:B-1----:R-:W-:Y:S01]  /*5510*/  IADD3 R4, P4, PT, R171.reuse, R136, RZ ;  /* 0x00000088ab047210 */ /* 0x042fe20007f9e0ff */
[----:B------:R-:W3:Y:S01]  /*5520*/  LDG.E.U8 R10, desc[UR28][R10.64] ;  /* 0x0000001c0a0a7981 */ /* 0x000ee2000c1e1100 */
[----:B------:R-:W-:Y:S01]  /*5530*/  IADD3 R6, P2, PT, R171, R132, RZ ;  /* 0x00000084ab067210 */ /* 0x000fe20007f5e0ff */
[C---:B------:R-:W-:Y:S02]  /*5540*/  IMAD.X R17, R53.reuse, 0x1, R141, P3 ;  /* 0x0000000135117824 */ /* 0x040fe400018e068d */
[C---:B------:R-:W-:Y:S01]  /*5550*/  IMAD.X R5, R53.reuse, 0x1, R137, P4 ;  /* 0x0000000135057824 */ /* 0x040fe200020e0689 */
[----:B------:R-:W3:Y:S01]  /*5560*/  LDG.E.U8 R12, desc[UR28][R12.64] ;  /* 0x0000001c0c0c7981 */ /* 0x000ee2000c1e1100 */
[----:B------:R-:W-:-:S03]  /*5570*/  IMAD.X R7, R53, 0x1, R133, P2 ;  /* 0x0000000135077824 */ /* 0x000fc600010e0685 */
[----:B------:R-:W3:Y:S04]  /*5580*/  LDG.E.U8 R14, desc[UR28][R14.64] ;  /* 0x0000001c0e0e7981 */ /* 0x000ee8000c1e1100 */
[----:B------:R-:W3:Y:S04]  /*5590*/  LDG.E.U8 R16, desc[UR28][R16.64] ;  /* 0x0000001c10107981 */ /* 0x000ee8000c1e1100 */
[----:B------:R-:W3:Y:S04]  /*55a0*/  LDG.E.U8 R4, desc[UR28][R4.64] ;  /* 0x0000001c04047981 */ /* 0x000ee8000c1e1100 */
[----:B------:R-:W3:Y:S01]  /*55b0*/  LDG.E.U8 R6, desc[UR28][R6.64] ;  /* 0x0000001c06067981 */ /* 0x000ee2000c1e1100 */
[----:B0-----:R-:W-:-:S04]  /*55c0*/  SHF.R.S32.HI R9, RZ, 0x7, R0 ;  /* 0x00000007ff097819 */ /* 0x001fc80000011400 */
[----:B------:R-:W-:Y:S01]  /*55d0*/  SGXT R9, R9, 0x1 ;  /* 0x000000010909781a */ /* 0x000fe20000000200 */
[----:B------:R-:W-:-:S03]  /*55e0*/  UMOV UR10, 0x1 ;  /* 0x00000001000a7882 */ /* 0x000fc60000000000 */
[----:B------:R-:W-:Y:S01]  /*55f0*/  LOP3.LUT R9, R9, 0x90, RZ, 0xc0, !PT ;  /* 0x0000009009097812 */ /* 0x000fe200078ec0ff */
[----:B------:R-:W-:-:S04]  /*5600*/  @!UP0 UIADD3 UR10, UPT, UPT, -UR10, 0x100000, URZ ;  /* 0x001000000a0a8890 */ /* 0x000fc8000fffe1ff */
[----:B------:R-:W-:Y:S02]  /*5610*/  @!UP0 USHF.L.U32 UR11, UR10, 0xb, URZ ;  /* 0x0000000b0a0b8899 */ /* 0x000fe400080006ff */
[----:B------:R-:W-:Y:S01]  /*5620*/  @!UP0 USHF.L.U32 UR10, UR10, 0x1, URZ ;  /* 0x000000010a0a8899 */ /* 0x000fe200080006ff */
[----:B------:R-:W-:Y:S01]  /*5630*/  LOP3.LUT R170, R9, 0x7f, R0, 0x78, !PT ;  /* 0x0000007f09aa7812 */ /* 0x000fe200078e7800 */
[----:B------:R-:W-:-:S04]  /*5640*/  VOTEU.ALL UP2, P1 ;  /* 0x0000000000ff7886 */ /* 0x000fc80000840000 */
[----:B--2---:R0:W-:Y:S04]  /*5650*/  STS.U8 [R170+UR14+0x8000], R3 ;  /* 0x00800003aa007988 */ /* 0x0041e8000800000e */
[----:B----4-:R1:W-:Y:S01]  /*5660*/  STS.U8 [R170+UR14+0x8200], R23 ;  /* 0x00820017aa007988 */ /* 0x0103e2000800000e */
[----:B0-----:R-:W-:-:S03]  /*5670*/  LOP3.LUT R3, R170, 0x20, RZ, 0x3c, !PT ;  /* 0x00000020aa037812 */ /* 0x001fc600078e3cff */
        /* <DEDUP_REMOVED lines=9> */
[----:B-----5:R1:W-:Y:S04]  /*5710*/  STS.U8 [R170+UR14+0x9600], R43 ;  /* 0x0096002baa007988 */ /* 0x0203e8000800000e */
[----:B------:R1:W-:Y:S04]  /*5720*/  STS.U8 [R170+UR14+0x9800], R45 ;  /* 0x0098002daa007988 */ /* 0x0003e8000800000e */
[----:B---3--:R1:W-:Y:S04]  /*5730*/  STS.U8 [R170+UR14+0x9a00], R47 ;  /* 0x009a002faa007988 */ /* 0x0083e8000800000e */
        /* <DEDUP_REMOVED lines=18> */
[----:B------:R0:W-:Y:S06]  /*5860*/  MEMBAR.ALL.CTA ;  /* 0x0000000000007992 */ /* 0x0001ec0000008000 */
[----:B0-----:R-:W-:Y:S04]  /*5870*/  FENCE.VIEW.ASYNC.S ;  /* 0x00000000000073c6 */ /* 0x001fe80000000000 */
[----:B------:R-:W0:Y:S02]  /*5880*/  FENCE.VIEW.ASYNC.S ;  /* 0x00000000000073c6 */ /* 0x000e240000000000 */
[----:B0-----:R1:W0:Y:S02]  /*5890*/  @!UP2 SYNCS.EXCH.64 URZ, [UR14+0xc010], UR10 ;  /* 0x00c0100a0effa5b2 */ /* 0x0012240008000100 */
[----:B0-----:R-:W-:Y:S06]  /*58a0*/  BAR.SYNC.DEFER_BLOCKING 0x0 ;  /* 0x0000000000007b1d */ /* 0x001fec0000010000 */
[----:B-1----:R-:W-:Y:S05]  /*58b0*/  BRA.U UP1, `(.L_x_12) ;  /* 0x0000000101387547 */ /* 0x002fea000b800000 */
[----:B------:R-:W-:Y:S01]  /*58c0*/  UIADD3 UR10, UPT, UPT, UR14, 0xc010, URZ ;  /* 0x0000c0100e0a7890 */ /* 0x000fe2000fffe0ff */
[----:B------:R-:W-:Y:S01]  /*58d0*/  UMOV UR25, 0x40004040 ;  /* 0x4000404000197882 */ /* 0x000fe20000000000 */
[----:B------:R-:W-:Y:S01]  /*58e0*/  UMOV UR30, UR4 ;  /* 0x00000004001e7c82 */ /* 0x000fe20008000000 */
[----:B------:R-:W-:Y:S01]  /*58f0*/  UMOV UR31, 0x80004020 ;  /* 0x80004020001f7882 */ /* 0x000fe20000000000 */
[----:B------:R-:W-:Y:S01]  /*5900*/  UMOV UR32, 0x0 ;  /* 0x0000000000207882 */ /* 0x000fe20000000000 */
[----:B------:R-:W-:Y:S01]  /*5910*/  UMOV UR33, 0x8208010 ;  /* 0x0820801000217882 */ /* 0x000fe20000000000 */
[----:B------:R-:W-:Y:S01]  /*5920*/  UMOV UR11, URZ ;  /* 0x000000ff000b7c82 */ /* 0x000fe20008000000 */
[----:B------:R-:W-:Y:S01]  /*5930*/  UMOV UR52, 0x0 ;  /* 0x0000000000347882 */ /* 0x000fe20000000000 */
[----:B------:R-:W-:Y:S01]  /*5940*/  UMOV UR53, 0x8208010 ;  /* 0x0820801000357882 */ /* 0x000fe20000000000 */
[----:B------:R0:W-:Y:S01]  /*5950*/  UTCQMMA gdesc[UR24], gdesc[UR30], tmem[UR16], tmem[UR32], idesc[UR33], !UPT ;  /* 0x00ff201e180075ea */ /* 0x0001e2000f800310 */
[----:B------:R-:W-:Y:S01]  /*5960*/  UMOV UR10, UR10 ;  /* 0x0000000a000a7c82 */ /* 0x000fe20008000000 */
[----:B------:R0:W-:Y:S01]  /*5970*/  UTCQMMA gdesc[UR36], gdesc[UR20], tmem[UR16], tmem[UR52], idesc[UR53], UPT ;  /* 0x00ff3414240075ea */ /* 0x0001e2000b800310 */
[----:B------:R0:W-:Y:S01]  /*5980*/  UTCBAR [UR10], URZ ;  /* 0x000000ff0a0073e9 */ /* 0x0001e200080000ff */
[----:B------:R-:W-:-:S02]  /*5990*/  NOP ;  /* 0x0000000000007918 */ /* 0x000fc40000000000 */
.L_x_12:
[----:B------:R-:W1:Y:S02]  /*59a0*/  SYNCS.PHASECHK.TRANS64.TRYWAIT P2, [UR14+0xc010], RZ ;  /* 0x00c010ffff0075a7 */ /* 0x000e64000804110e */
[----:B-1----:R-:W-:Y:S05]  /*59b0*/  @!P2 BRA `(.L_x_13) ;  /* 0x000000440090a947 */ /* 0x002fea0003800000 */
.L_x_22:
[----:B------:R-:W-:Y:S01]  /*59c0*/  BAR.SYNC.DEFER_BLOCKING 0x0 ;  /* 0x0000000000007b1d */ /* 0x000fe20000010000 */
[----:B------:R-:W-:Y:S01]  /*59d0*/  IMAD.U32 R200, R200, -0x80000000, RZ ;  /* 0x80000000c8c87824 */ /* 0x000fe200078e00ff */
[----:B------:R-:W-:-:S04]  /*59e0*/  USHF.R.S32.HI UR6, URZ, 0x1f, UR35 ;  /* 0x0000001fff067899 */ /* 0x000fc80008011423 */
[----:B------:R-:W-:Y:S01]  /*59f0*/  LDTM.16dp32bit_t0_t15.x64 R4, tmem[UR17] ;  /* 0x00000011000479ee */ /* 0x000fe20008b00000 */
[----:B------:R-:W1:Y:S01]  /*5a00*/  LDTM.16dp32bit_t16_t31.x64 R4, tmem[UR17+0x40] ;  /* 0x00004011000479ee */ /* 0x000e620008b20000 */
[----:B------:R-:W2:Y:S01]  /*5a10*/  @!P1 SYNCS.CCTL.IV [UR14+0xc010] ;  /* 0x00c01000ff0099b1 */ /* 0x000ea2000800000e */
[----:B------:R-:W-:Y:S01]  /*5a20*/  NOP ;  /* 0x0000000000007918 */ /* 0x000fe20000000000 */
[----:B-1----:R-:W-:Y:S01]  /*5a30*/  FMUL R3, R4, UR50 ;  /* 0x0000003204037c20 */ /* 0x002fe20008400000 */
[----:B------:R-:W-:Y:S01]  /*5a40*/  FMUL R204, R5, UR50 ;  /* 0x0000003205cc7c20 */ /* 0x000fe20008400000 */
[----:B------:R-:W-:Y:S01]  /*5a50*/  FMUL R201, R6, UR50 ;  /* 0x0000003206c97c20 */ /* 0x000fe20008400000 */
[----:B------:R-:W-:Y:S01]  /*5a60*/  FMUL R203, R7, UR50 ;  /* 0x0000003207cb7c20 */ /* 0x000fe20008400000 */
        /* <DEDUP_REMOVED lines=69> */
[----:B------:R-:W-:-:S03]  /*5ec0*/  FMUL R201, R53, UR50 ;  /* 0x0000003235c97c20 */ /* 0x000fc60008400000 */
        /* <DEDUP_REMOVED lines=20> */
[----:B------:R-:W-:-:S04]  /*6010*/  FMNMX3 R206, R203, R201, R206, !PT ;  /* 0x000000c9cbce7276 */ /* 0x000fc800078000ce */
[----:B------:R-:W-:-:S05]  /*6020*/  FMNMX R201, R3, R206, !PT ;  /* 0x000000ce03c97209 */ /* 0x000fca0007800000 */
[----:B------:R-:W1:Y:S02]  /*6030*/  SHFL.BFLY PT, R3, R201, 0x10, 0x1f ;  /* 0x0e001f00c9037f89 */ /* 0x000e6400000e0000 */
[----:B-1----:R-:W-:-:S05]  /*6040*/  FMNMX3 R3, R201, R3, R202, !PT ;  /* 0x00000003c9037276 */ /* 0x002fca00078000ca */
[--C-:B------:R-:W-:Y:S01]  /*6050*/  FFMA R4, R4, UR50, -R3.reuse ;  /* 0x0000003204047c23 */ /* 0x100fe20008000803 */
[--C-:B------:R-:W-:Y:S01]  /*6060*/  FFMA R5, R5, UR50, -R3.reuse ;  /* 0x0000003205057c23 */ /* 0x100fe20008000803 */
[--C-:B------:R-:W-:Y:S01]  /*6070*/  FFMA R6, R6, UR50, -R3.reuse ;  /* 0x0000003206067c23 */ /* 0x100fe20008000803 */
[--C-:B------:R-:W-:Y:S01]  /*6080*/  FFMA R7, R7, UR50, -R3.reuse ;  /* 0x0000003207077c23 */ /* 0x100fe20008000803 */
[----:B------:R-:W-:Y:S01]  /*6090*/  FMUL R4, R4, 1.4426950216293334961 ;  /* 0x3fb8aa3b04047820 */ /* 0x000fe20000400000 */
[----:B------:R-:W-:Y:S01]  /*60a0*/  FMUL R5, R5, 1.4426950216293334961 ;  /* 0x3fb8aa3b05057820 */ /* 0x000fe20000400000 */
[----:B------:R-:W-:Y:S01]  /*60b0*/  FMUL R6, R6, 1.4426950216293334961 ;  /* 0x3fb8aa3b06067820 */ /* 0x000fe20000400000 */
[----:B------:R-:W-:Y:S01]  /*60c0*/  FMUL R7, R7, 1.4426950216293334961 ;  /* 0x3fb8aa3b07077820 */ /* 0x000fe20000400000 */
[--C-:B------:R-:W-:Y:S01]  /*60d0*/  FFMA R8, R8, UR50, -R3.reuse ;  /* 0x0000003208087c23 */ /* 0x100fe20008000803 */
[--C-:B------:R-:W-:Y:S01]  /*60e0*/  FFMA R9, R9, UR50, -R3.reuse ;  /* 0x0000003209097c23 */ /* 0x100fe20008000803 */
[----:B------:R-:W-:Y:S01]  /*60f0*/  MUFU.EX2 R4, R4 ;  /* 0x0000000400047308 */ /* 0x000fe20000000800 */
[--C-:B------:R-:W-:Y:S01]  /*6100*/  FFMA R27, R27, UR50, -R3.reuse ;  /* 0x000000321b1b7c23 */ /* 0x100fe20008000803 */
[----:B------:R-:W-:Y:S01]  /*6110*/  FMUL R8, R8, 1.4426950216293334961 ;  /* 0x3fb8aa3b08087820 */ /* 0x000fe20000400000 */
[--C-:B------:R-:W-:Y:S01]  /*6120*/  FFMA R10, R10, UR50, -R3.reuse ;  /* 0x000000320a0a7c23 */ /* 0x100fe20008000803 */
[--C-:B------:R-:W-:Y:S01]  /*6130*/  FFMA R14, R14, UR50, -R3.reuse ;  /* 0x000000320e0e7c23 */ /* 0x100fe20008000803 */
[--C-:B------:R-:W-:Y:S01]  /*6140*/  FFMA R22, R22, UR50, -R3.reuse ;  /* 0x0000003216167c23 */ /* 0x100fe20008000803 */
[----:B------:R-:W-:Y:S01]  /*6150*/  FMUL R9, R9, 1.4426950216293334961 ;  /* 0x3fb8aa3b09097820 */ /* 0x000fe20000400000 */
[--C-:B------:R-:W-:Y:S01]  /*6160*/  FFMA R16, R16, UR50, -R3.reuse ;  /* 0x0000003210107c23 */ /* 0x100fe20008000803 */
[----:B------:R-:W1:Y:S01]  /*6170*/  MUFU.EX2 R5, R5 ;  /* 0x0000000500057308 */ /* 0x000e620000000800 */
[--C-:B------:R-:W-:Y:S01]  /*6180*/  FFMA R20, R20, UR50, -R3.reuse ;  /* 0x0000003214147c23 */ /* 0x100fe20008000803 */
[----:B------:R-:W-:Y:S01]  /*6190*/  FMUL R27, R27, 1.4426950216293334961 ;  /* 0x3fb8aa3b1b1b7820 */ /* 0x000fe20000400000 */
[----:B------:R-:W-:Y:S01]  /*61a0*/  FMUL R201, R10, 1.4426950216293334961 ;  /* 0x3fb8aa3b0ac97820 */ /* 0x000fe20000400000 */
[--C-:B------:R-:W-:Y:S01]  /*61b0*/  FFMA R33, R33, UR50, -R3.reuse ;  /* 0x0000003221217c23 */ /* 0x100fe20008000803 */
[--C-:B------:R-:W-:Y:S01]  /*61c0*/  FFMA R10, R11, UR50, -R3.reuse ;  /* 0x000000320b0a7c23 */ /* 0x100fe20008000803 */
[----:B------:R-:W-:Y:S01]  /*61d0*/  FMUL R220, R14, 1.4426950216293334961 ;  /* 0x3fb8aa3b0edc7820 */ /* 0x000fe20000400000 */
[----:B------:R-:W-:Y:S01]  /*61e0*/  FMUL R22, R22, 1.4426950216293334961 ;  /* 0x3fb8aa3b16167820 */ /* 0x000fe20000400000 */
[----:B------:R-:W3:Y:S01]  /*61f0*/  MUFU.EX2 R6, R6 ;  /* 0x0000000600067308 */ /* 0x000ee20000000800 */
[--C-:B------:R-:W-:Y:S01]  /*6200*/  FFMA R15, R15, UR50, -R3.reuse ;  /* 0x000000320f0f7c23 */ /* 0x100fe20008000803 */
[----:B------:R-:W-:Y:S01]  /*6210*/  FMUL R14, R16, 1.4426950216293334961 ;  /* 0x3fb8aa3b100e7820 */ /* 0x000fe20000400000 */
[--C-:B------:R-:W-:Y:S01]  /*6220*/  FFMA R28, R28, UR50, -R3.reuse ;  /* 0x000000321c1c7c23 */ /* 0x100fe20008000803 */
[--C-:B------:R-:W-:Y:S01]  /*6230*/  FFMA R17, R17, UR50, -R3.reuse ;  /* 0x0000003211117c23 */ /* 0x100fe20008000803 */
[----:B------:R-:W-:Y:S01]  /*6240*/  FMUL R16, R20, 1.4426950216293334961 ;  /* 0x3fb8aa3b14107820 */ /* 0x000fe20000400000 */
[--C-:B------:R-:W-:Y:S01]  /*6250*/  FFMA R36, R36, UR50, -R3.reuse ;  /* 0x0000003224247c23 */ /* 0x100fe20008000803 */
[--C-:B------:R-:W-:Y:S01]  /*6260*/  FFMA R21, R21, UR50, -R3.reuse ;  /* 0x0000003215157c23 */ /* 0x100fe20008000803 */
[----:B------:R-:W4:Y:S01]  /*6270*/  MUFU.EX2 R7, R7 ;  /* 0x0000000700077308 */ /* 0x000f220000000800 */
[--C-:B------:R-:W-:Y:S01]  /*6280*/  FFMA R20, R23, UR50, -R3.reuse ;  /* 0x0000003217147c23 */ /* 0x100fe20008000803 */
[--C-:B------:R-:W-:Y:S01]  /*6290*/  FFMA R38, R38, UR50, -R3.reuse ;  /* 0x0000003226267c23 */ /* 0x100fe20008000803 */
[----:B------:R-:W-:Y:S01]  /*62a0*/  FMUL R203, R10, 1.4426950216293334961 ;  /* 0x3fb8aa3b0acb7820 */ /* 0x000fe20000400000 */
[--C-:B------:R-:W-:Y:S01]  /*62b0*/  FFMA R25, R25, UR50, -R3.reuse ;  /* 0x0000003219197c23 */ /* 0x100fe20008000803 */
[--C-:B------:R-:W-:Y:S01]  /*62c0*/  FFMA R10, R12, UR50, -R3.reuse ;  /* 0x000000320c0a7c23 */ /* 0x100fe20008000803 */
[----:B------:R-:W-:Y:S01]  /*62d0*/  FMUL R225, R15, 1.4426950216293334961 ;  /* 0x3fb8aa3b0fe17820 */ /* 0x000fe20000400000 */
[--C-:B------:R-:W-:Y:S01]  /*62e0*/  FFMA R29, R29, UR50, -R3.reuse ;  /* 0x000000321d1d7c23 */ /* 0x100fe20008000803 */
[----:B------:R-:W5:Y:S01]  /*62f0*/  MUFU.EX2 R8, R8 ;  /* 0x0000000800087308 */ /* 0x000f620000000800 */
[----:B------:R-:W-:Y:S01]  /*6300*/  FMUL R15, R17, 1.4426950216293334961 ;  /* 0x3fb8aa3b110f7820 */ /* 0x000fe20000400000 */
[--C-:B------:R-:W-:Y:S01]  /*6310*/  FFMA R37, R37, UR50, -R3.reuse ;  /* 0x0000003225257c23 */ /* 0x100fe20008000803 */
[----:B------:R-:W-:Y:S01]  /*6320*/  FMUL R17, R21, 1.4426950216293334961 ;  /* 0x3fb8aa3b15117820 */ /* 0x000fe20000400000 */
[--C-:B------:R-:W-:Y:S01]  /*6330*/  FFMA R39, R39, UR50, -R3.reuse ;  /* 0x0000003227277c23 */ /* 0x100fe20008000803 */
[----:B------:R-:W-:Y:S01]  /*6340*/  FMUL R21, R25, 1.4426950216293334961 ;  /* 0x3fb8aa3b19157820 */ /* 0x000fe20000400000 */
[----:B------:R-:W-:Y:S01]  /*6350*/  FMUL R10, R10, 1.4426950216293334961 ;  /* 0x3fb8aa3b0a0a7820 */ /* 0x000fe20000400000 */
[--C-:B------:R-:W-:Y:S01]  /*6360*/  FFMA R13, R13, UR50, -R3.reuse ;  /* 0x000000320d0d7c23 */ /* 0x100fe20008000803 */
[----:B------:R0:W-:Y:S01]  /*6370*/  MUFU.EX2 R233, R27 ;  /* 0x0000001b00e97308 */ /* 0x0001e20000000800 */
[--C-:B------:R-:W-:Y:S01]  /*6380*/  FFMA R26, R26, UR50, -R3.reuse ;  /* 0x000000321a1a7c23 */ /* 0x100fe20008000803 */
[----:B------:R-:W-:Y:S01]  /*6390*/  FMUL R25, R29, 1.4426950216293334961 ;  /* 0x3fb8aa3b1d197820 */ /* 0x000fe20000400000 */
[----:B------:R-:W-:Y:S01]  /*63a0*/  FMUL R29, R37, 1.4426950216293334961 ;  /* 0x3fb8aa3b251d7820 */ /* 0x000fe20000400000 */
[----:B------:R-:W-:Y:S01]  /*63b0*/  FMUL R37, R39, 1.4426950216293334961 ;  /* 0x3fb8aa3b27257820 */ /* 0x000fe20000400000 */
[----:B------:R-:W-:Y:S01]  /*63c0*/  FMUL R13, R13, 1.4426950216293334961 ;  /* 0x3fb8aa3b0d0d7820 */ /* 0x000fe20000400000 */
[----:B------:R-:W-:Y:S01]  /*63d0*/  FMUL R26, R26, 1.4426950216293334961 ;  /* 0x3fb8aa3b1a1a7820 */ /* 0x000fe20000400000 */
[----:B------:R-:W-:Y:S01]  /*63e0*/  FFMA R32, R32, UR50, -R3 ;  /* 0x0000003220207c23 */ /* 0x000fe20008000803 */
[----:B------:R-:W2:Y:S01]  /*63f0*/  MUFU.EX2 R9, R9 ;  /* 0x0000000900097308 */ /* 0x000ea20000000800 */
[----:B0-----:R-:W-:Y:S01]  /*6400*/  FMUL R27, R33, 1.4426950216293334961 ;  /* 0x3fb8aa3b211b7820 */ /* 0x001fe20000400000 */
[----:B-1----:R-:W-:Y:S01]  /*6410*/  FADD R33, R4, R5 ;  /* 0x0000000504217221 */ /* 0x002fe20000000000 */
[--C-:B------:R-:W-:Y:S01]  /*6420*/  FFMA R40, R40, UR50, -R3.reuse ;  /* 0x0000003228287c23 */ /* 0x100fe20008000803 */
[--C-:B------:R-:W-:Y:S01]  /*6430*/  FFMA R41, R41, UR50, -R3.reuse ;  /* 0x0000003229297c23 */ /* 0x100fe20008000803 */
[--C-:B------:R-:W-:Y:S01]  /*6440*/  FFMA R18, R18, UR50, -R3.reuse ;  /* 0x0000003212127c23 */ /* 0x100fe20008000803 */
[--C-:B------:R-:W-:Y:S01]  /*6450*/  FFMA R19, R19, UR50, -R3.reuse ;  /* 0x0000003213137c23 */ /* 0x100fe20008000803 */
[--C-:B------:R-:W-:Y:S01]  /*6460*/  FFMA R42, R42, UR50, -R3.reuse ;  /* 0x000000322a2a7c23 */ /* 0x100fe20008000803 */
[----:B------:R0:W-:Y:S01]  /*6470*/  MUFU.EX2 R23, R22 ;  /* 0x0000001600177308 */ /* 0x0001e20000000800 */
[----:B------:R-:W-:Y:S01]  /*6480*/  FMUL R18, R18, 1.4426950216293334961 ;  /* 0x3fb8aa3b12127820 */ /* 0x000fe20000400000 */
[----:B------:R-:W-:Y:S01]  /*6490*/  FMUL R19, R19, 1.4426950216293334961 ;  /* 0x3fb8aa3b13137820 */ /* 0x000fe20000400000 */
[--C-:B------:R-:W-:Y:S01]  /*64a0*/  FFMA R30, R30, UR50, -R3.reuse ;  /* 0x000000321e1e7c23 */ /* 0x100fe20008000803 */
[--C-:B------:R-:W-:Y:S01]  /*64b0*/  FFMA R31, R31, UR50, -R3.reuse ;  /* 0x000000321f1f7c23 */ /* 0x100fe20008000803 */
[--C-:B------:R-:W-:Y:S01]  /*64c0*/  FFMA R34, R34, UR50, -R3.reuse ;  /* 0x0000003222227c23 */ /* 0x100fe20008000803 */
[----:B------:R-:W-:Y:S01]  /*64d0*/  FFMA R35, R35, UR50, -R3 ;  /* 0x0000003223237c23 */ /* 0x000fe20008000803 */
[----:B------:R-:W-:Y:S01]  /*64e0*/  FMUL R30, R30, 1.4426950216293334961 ;  /* 0x3fb8aa3b1e1e7820 */ /* 0x000fe20000400000 */
[----:B------:R1:W2:Y:S01]  /*64f0*/  MUFU.EX2 R11, R201 ;  /* 0x000000c9000b7308 */ /* 0x0002a20000000800 */
[----:B0-----:R-:W-:Y:S01]  /*6500*/  FMUL R22, R28, 1.4426950216293334961 ;  /* 0x3fb8aa3b1c167820 */ /* 0x001fe20000400000 */
[----:B------:R-:W-:Y:S01]  /*6510*/  FMUL R28, R36, 1.4426950216293334961 ;  /* 0x3fb8aa3b241c7820 */ /* 0x000fe20000400000 */
[----:B------:R-:W-:Y:S01]  /*6520*/  FMUL R36, R38, 1.4426950216293334961 ;  /* 0x3fb8aa3b26247820 */ /* 0x000fe20000400000 */
[----:B---3--:R-:W-:Y:S01]  /*6530*/  FADD R38, R6, R33 ;  /* 0x0000002106267221 */ /* 0x008fe20000000000 */
[----:B------:R-:W-:Y:S01]  /*6540*/  FMUL R33, R41, 1.4426950216293334961 ;  /* 0x3fb8aa3b29217820 */ /* 0x000fe20000400000 */
[----:B------:R-:W-:Y:S01]  /*6550*/  FMUL R31, R31, 1.4426950216293334961 ;  /* 0x3fb8aa3b1f1f7820 */ /* 0x000fe20000400000 */
[----:B------:R-:W-:Y:S01]  /*6560*/  FMUL R34, R34, 1.4426950216293334961 ;  /* 0x3fb8aa3b22227820 */ /* 0x000fe20000400000 */
[----:B------:R-:W0:Y:S01]  /*6570*/  MUFU.EX2 R12, R203 ;  /* 0x000000cb000c7308 */ /* 0x000e220000000800 */
[----:B----4-:R-:W-:Y:S01]  /*6580*/  FADD R39, R7, R38 ;  /* 0x0000002607277221 */ /* 0x010fe20000000000 */
[----:B-1----:R-:W-:Y:S01]  /*6590*/  FMUL R201, R20, 1.4426950216293334961 ;  /* 0x3fb8aa3b14c97820 */ /* 0x002fe20000400000 */
[----:B------:R-:W-:Y:S01]  /*65a0*/  FFMA R20, R24, UR50, -R3 ;  /* 0x0000003218147c23 */ /* 0x000fe20008000803 */
[----:B------:R-:W-:Y:S01]  /*65b0*/  FMUL R35, R35, 1.4426950216293334961 ;  /* 0x3fb8aa3b23237820 */ /* 0x000fe20000400000 */
[----:B-----5:R-:W-:Y:S01]  /*65c0*/  FADD R38, R8, R39 ;  /* 0x0000002708267221 */ /* 0x020fe20000000000 */
[--C-:B------:R-:W-:Y:S01]  /*65d0*/  FFMA R43, R43, UR50, -R3.reuse ;  /* 0x000000322b2b7c23 */ /* 0x100fe20008000803 */
[----:B------:R-:W-:Y:S01]  /*65e0*/  FMUL R20, R20, 1.4426950216293334961 ;  /* 0x3fb8aa3b14147820 */ /* 0x000fe20000400000 */
[----:B------:R-:W1:Y:S01]  /*65f0*/  MUFU.EX2 R10, R10 ;  /* 0x0000000a000a7308 */ /* 0x000e620000000800 */
[--C-:B------:R-:W-:Y:S01]  /*6600*/  FFMA R44, R44, UR50, -R3.reuse ;  /* 0x000000322c2c7c23 */ /* 0x100fe20008000803 */
[--C-:B------:R-:W-:Y:S01]  /*6610*/  FFMA R45, R45, UR50, -R3.reuse ;  /* 0x000000322d2d7c23 */ /* 0x100fe20008000803 */
[--C-:B------:R-:W-:Y:S01]  /*6620*/  FFMA R47, R47, UR50, -R3.reuse ;  /* 0x000000322f2f7c23 */ /* 0x100fe20008000803 */
[--C-:B------:R-:W-:Y:S01]  /*6630*/  FFMA R48, R48, UR50, -R3.reuse ;  /* 0x0000003230307c23 */ /* 0x100fe20008000803 */
[----:B------:R-:W-:Y:S01]  /*6640*/  FMUL R44, R44, 1.4426950216293334961 ;  /* 0x3fb8aa3b2c2c7820 */ /* 0x000fe20000400000 */
[----:B------:R-:W-:Y:S01]  /*6650*/  FMUL R45, R45, 1.4426950216293334961 ;  /* 0x3fb8aa3b2d2d7820 */ /* 0x000fe20000400000 */
[--C-:B------:R-:W-:Y:S01]  /*6660*/  FFMA R49, R49, UR50, -R3.reuse ;  /* 0x0000003231317c23 */ /* 0x100fe20008000803 */
[----:B------:R3:W-:Y:S01]  /*6670*/  MUFU.EX2 R232, R26 ;  /* 0x0000001a00e87308 */ /* 0x0007e20000000800 */
[--C-:B------:R-:W-:Y:S01]  /*6680*/  FFMA R50, R50, UR50, -R3.reuse ;  /* 0x0000003232327c23 */ /* 0x100fe20008000803 */
[--C-:B------:R-:W-:Y:S01]  /*6690*/  FFMA R51, R51, UR50, -R3.reuse ;  /* 0x0000003233337c23 */ /* 0x100fe20008000803 */
[--C-:B------:R-:W-:Y:S01]  /*66a0*/  FFMA R53, R53, UR50, -R3.reuse ;  /* 0x0000003235357c23 */ /* 0x100fe20008000803 */
[--C-:B------:R-:W-:Y:S01]  /*66b0*/  FFMA R52, R52, UR50, -R3.reuse ;  /* 0x0000003234347c23 */ /* 0x100fe20008000803 */
[--C-:B------:R-:W-:Y:S01]  /*66c0*/  FFMA R54, R54, UR50, -R3.reuse ;  /* 0x0000003236367c23 */ /* 0x100fe20008000803 */
[--C-:B------:R-:W-:Y:S01]  /*66d0*/  FFMA R55, R55, UR50, -R3.reuse ;  /* 0x0000003237377c23 */ /* 0x100fe20008000803 */
[--C-:B------:R-:W-:Y:S01]  /*66e0*/  FFMA R56, R56, UR50, -R3.reuse ;  /* 0x0000003238387c23 */ /* 0x100fe20008000803 */
[----:B------:R-:W4:Y:S01]  /*66f0*/  MUFU.EX2 R13, R13 ;  /* 0x0000000d000d7308 */ /* 0x000f220000000800 */
[----:B---3--:R-:W-:Y:S01]  /*6700*/  FMUL R26, R32, 1.4426950216293334961 ;  /* 0x3fb8aa3b201a7820 */ /* 0x008fe20000400000 */
[----:B------:R-:W-:Y:S01]  /*6710*/  FMUL R32, R40, 1.4426950216293334961 ;  /* 0x3fb8aa3b28207820 */ /* 0x000fe20000400000 */
[----:B--2---:R-:W-:Y:S01]  /*6720*/  FADD R40, R9, R38 ;  /* 0x0000002609287221 */ /* 0x004fe20000000000 */
[----:B------:R-:W-:Y:S01]  /*6730*/  FMUL R38, R42, 1.4426950216293334961 ;  /* 0x3fb8aa3b2a267820 */ /* 0x000fe20000400000 */
[----:B------:R-:W-:Y:S01]  /*6740*/  FMUL R55, R55, 1.4426950216293334961 ;  /* 0x3fb8aa3b37377820 */ /* 0x000fe20000400000 */
[--C-:B------:R-:W-:Y:S01]  /*6750*/  FFMA R57, R57, UR50, -R3.reuse ;  /* 0x0000003239397c23 */ /* 0x100fe20008000803 */
[----:B------:R-:W-:Y:S01]  /*6760*/  FADD R39, R11, R40 ;  /* 0x000000280b277221 */ /* 0x000fe20000000000 */
[----:B------:R-:W2:Y:S01]  /*6770*/  MUFU.EX2 R220, R220 ;  /* 0x000000dc00dc7308 */ /* 0x000ea20000000800 */
[----:B------:R-:W-:Y:S01]  /*6780*/  FFMA R58, R58, UR50, -R3 ;  /* 0x000000323a3a7c23 */ /* 0x000fe20008000803 */
[----:B------:R-:W-:Y:S01]  /*6790*/  FMUL R57, R57, 1.4426950216293334961 ;  /* 0x3fb8aa3b39397820 */ /* 0x000fe20000400000 */
[----:B0-----:R-:W-:Y:S01]  /*67a0*/  FADD R41, R12, R39 ;  /* 0x000000270c297221 */ /* 0x001fe20000000000 */
[----:B------:R-:W-:Y:S01]  /*67b0*/  FMUL R39, R43, 1.4426950216293334961 ;  /* 0x3fb8aa3b2b277820 */ /* 0x000fe20000400000 */
[----:B------:R-:W-:Y:S01]  /*67c0*/  FMUL R43, R47, 1.4426950216293334961 ;  /* 0x3fb8aa3b2f2b7820 */ /* 0x000fe20000400000 */
[----:B------:R-:W-:Y:S01]  /*67d0*/  FMUL R47, R48, 1.4426950216293334961 ;  /* 0x3fb8aa3b302f7820 */ /* 0x000fe20000400000 */
[----:B-1----:R-:W-:Y:S01]  /*67e0*/  FADD R40, R10, R41 ;  /* 0x000000290a287221 */ /* 0x002fe20000000000 */
[----:B------:R-:W0:Y:S01]  /*67f0*/  MUFU.EX2 R225, R225 ;  /* 0x000000e100e17308 */ /* 0x000e220000000800 */
[----:B------:R-:W-:Y:S01]  /*6800*/  FMUL R48, R49, 1.4426950216293334961 ;  /* 0x3fb8aa3b31307820 */ /* 0x000fe20000400000 */
[----:B------:R-:W-:Y:S01]  /*6810*/  FMUL R49, R56, 1.4426950216293334961 ;  /* 0x3fb8aa3b38317820 */ /* 0x000fe20000400000 */
[----:B----4-:R-:W-:Y:S01]  /*6820*/  FADD R41, R13, R40 ;  /* 0x000000280d297221 */ /* 0x010fe20000000000 */
[----:B------:R-:W-:Y:S01]  /*6830*/  SHF.R.U32.HI R56, RZ, 0x1, R0 ;  /* 0x00000001ff387819 */ /* 0x000fe20000011600 */
[----:B------:R-:W-:Y:S01]  /*6840*/  FMUL R58, R58, 1.4426950216293334961 ;  /* 0x3fb8aa3b3a3a7820 */ /* 0x000fe20000400000 */
[--C-:B------:R-:W-:Y:S01]  /*6850*/  FFMA R59, R59, UR50, -R3.reuse ;  /* 0x000000323b3b7c23 */ /* 0x100fe20008000803 */
[----:B------:R-:W-:Y:S01]  /*6860*/  FFMA R60, R60, UR50, -R3 ;  /* 0x000000323c3c7c23 */ /* 0x000fe20008000803 */
[----:B------:R-:W1:Y:S01]  /*6870*/  MUFU.EX2 R14, R14 ;  /* 0x0000000e000e7308 */ /* 0x000e620000000800 */
[----:B--2---:R-:W-:Y:S01]  /*6880*/  FADD R40, R220, R41 ;  /* 0x00000029dc287221 */ /* 0x004fe20000000000 */
[----:B------:R-:W-:Y:S01]  /*6890*/  FMUL R59, R59, 1.4426950216293334961 ;  /* 0x3fb8aa3b3b3b7820 */ /* 0x000fe20000400000 */
[----:B------:R-:W-:Y:S01]  /*68a0*/  FMUL R60, R60, 1.4426950216293334961 ;  /* 0x3fb8aa3b3c3c7820 */ /* 0x000fe20000400000 */
[--C-:B------:R-:W-:Y:S01]  /*68b0*/  FFMA R61, R61, UR50, -R3.reuse ;  /* 0x000000323d3d7c23 */ /* 0x100fe20008000803 */
[--C-:B------:R-:W-:Y:S01]  /*68c0*/  FFMA R62, R62, UR50, -R3.reuse ;  /* 0x000000323e3e7c23 */ /* 0x100fe20008000803 */
[--C-:B------:R-:W-:Y:S01]  /*68d0*/  FFMA R63, R63, UR50, -R3.reuse ;  /* 0x000000323f3f7c23 */ /* 0x100fe20008000803 */
[--C-:B------:R-:W-:Y:S01]  /*68e0*/  FFMA R64, R64, UR50, -R3.reuse ;  /* 0x0000003240407c23 */ /* 0x100fe20008000803 */
[----:B------:R-:W2:Y:S01]  /*68f0*/  MUFU.EX2 R15, R15 ;  /* 0x0000000f000f7308 */ /* 0x000ea20000000800 */
[----:B0-----:R-:W-:Y:S01]  /*6900*/  FADD R41, R225, R40 ;  /* 0x00000028e1297221 */ /* 0x001fe20000000000 */
[----:B------:R-:W-:Y:S01]  /*6910*/  FFMA R40, R46, UR50, -R3 ;  /* 0x000000322e287c23 */ /* 0x000fe20008000803 */
[----:B------:R-:W-:Y:S01]  /*6920*/  FMUL R61, R61, 1.4426950216293334961 ;  /* 0x3fb8aa3b3d3d7820 */ /* 0x000fe20000400000 */
[----:B------:R-:W-:Y:S01]  /*6930*/  FMUL R62, R62, 1.4426950216293334961 ;  /* 0x3fb8aa3b3e3e7820 */ /* 0x000fe20000400000 */
[----:B------:R-:W-:Y:S01]  /*6940*/  FMUL R63, R63, 1.4426950216293334961 ;  /* 0x3fb8aa3b3f3f7820 */ /* 0x000fe20000400000 */
[----:B------:R-:W-:Y:S01]  /*6950*/  FMUL R40, R40, 1.4426950216293334961 ;  /* 0x3fb8aa3b28287820 */ /* 0x000fe20000400000 */
[----:B------:R-:W-:Y:S01]  /*6960*/  FMUL R64, R64, 1.4426950216293334961 ;  /* 0x3fb8aa3b40407820 */ /* 0x000fe20000400000 */
[----:B------:R-:W0:Y:S01]  /*6970*/  MUFU.EX2 R18, R18 ;  /* 0x0000001200127308 */ /* 0x000e220000000800 */
[----:B-1----:R-:W-:Y:S01]  /*6980*/  FADD R42, R14, R41 ;  /* 0x000000290e2a7221 */ /* 0x002fe20000000000 */
[--C-:B------:R-:W-:Y:S01]  /*6990*/  FFMA R65, R65, UR50, -R3.reuse ;  /* 0x0000003241417c23 */ /* 0x100fe20008000803 */
[--C-:B------:R-:W-:Y:S01]  /*69a0*/  FFMA R66, R66, UR50, -R3.reuse ;  /* 0x0000003242427c23 */ /* 0x100fe20008000803 */
[----:B------:R-:W-:-:S02]  /*69b0*/  FFMA R67, R67, UR50, -R3 ;  /* 0x0000003243437c23 */ /* 0x000fc40008000803 */
[----:B------:R-:W-:Y:S01]  /*69c0*/  FMUL R65, R65, 1.4426950216293334961 ;  /* 0x3fb8aa3b41417820 */ /* 0x000fe20000400000 */
[----:B------:R-:W-:Y:S01]  /*69d0*/  FMUL R66, R66, 1.4426950216293334961 ;  /* 0x3fb8aa3b42427820 */ /* 0x000fe20000400000 */
[----:B------:R-:W1:Y:S01]  /*69e0*/  MUFU.EX2 R19, R19 ;  /* 0x0000001300137308 */ /* 0x000e620000000800 */
[----:B--2---:R-:W-:Y:S01]  /*69f0*/  FADD R41, R15, R42 ;  /* 0x0000002a0f297221 */ /* 0x004fe20000000000 */
[----:B------:R-:W-:-:S06]  /*6a00*/  FMUL R67, R67, 1.4426950216293334961 ;  /* 0x3fb8aa3b43437820 */ /* 0x000fcc0000400000 */
[----:B------:R-:W2:Y:S01]  /*6a10*/  MUFU.EX2 R16, R16 ;  /* 0x0000001000107308 */ /* 0x000ea20000000800 */
[----:B0-----:R-:W-:-:S07]  /*6a20*/  FADD R42, R18, R41 ;  /* 0x00000029122a7221 */ /* 0x001fce0000000000 */
[----:B------:R-:W0:Y:S01]  /*6a30*/  MUFU.EX2 R17, R17 ;  /* 0x0000001100117308 */ /* 0x000e220000000800 */
[----:B-1----:R-:W-:-:S07]  /*6a40*/  FADD R41, R19, R42 ;  /* 0x0000002a13297221 */ /* 0x002fce0000000000 */
[----:B------:R-:W1:Y:S01]  /*6a50*/  MUFU.EX2 R24, R201 ;  /* 0x000000c900187308 */ /* 0x000e620000000800 */
[----:B--2---:R-:W-:-:S07]  /*6a60*/  FADD R42, R16, R41 ;  /* 0x00000029102a7221 */ /* 0x004fce0000000000 */
[----:B------:R-:W2:Y:S01]  /*6a70*/  MUFU.EX2 R20, R20 ;  /* 0x0000001400147308 */ /* 0x000ea20000000800 */
[----:B0-----:R-:W-:-:S04]  /*6a80*/  FADD R42, R17, R42 ;  /* 0x0000002a112a7221 */ /* 0x001fc80000000000 */
[----:B------:R-:W-:Y:S01]  /*6a90*/  FADD R41, R23, R42 ;  /* 0x0000002a17297221 */ /* 0x000fe20000000000 */
[----:B------:R-:W-:Y:S01]  /*6aa0*/  FMUL R42, R50, 1.4426950216293334961 ;  /* 0x3fb8aa3b322a7820 */ /* 0x000fe20000400000 */
[----:B------:R-:W-:Y:S01]  /*6ab0*/  FMUL R50, R52, 1.4426950216293334961 ;  /* 0x3fb8aa3b34327820 */ /* 0x000fe20000400000 */
[----:B------:R-:W0:Y:S01]  /*6ac0*/  MUFU.EX2 R21, R21 ;  /* 0x0000001500157308 */ /* 0x000e220000000800 */
[----:B-1----:R-:W-:-:S07]  /*6ad0*/  FADD R41, R24, R41 ;  /* 0x0000002918297221 */ /* 0x002fce0000000000 */
[----:B------:R-:W1:Y:S08]  /*6ae0*/  MUFU.EX2 R22, R22 ;  /* 0x0000001600167308 */ /* 0x000e700000000800 */
[----:B------:R2:W-:Y:S08]  /*6af0*/  MUFU.EX2 R234, R40 ;  /* 0x0000002800ea7308 */ /* 0x0005f00000000800 */
[----:B------:R-:W3:Y:S01]  /*6b00*/  MUFU.EX2 R25, R25 ;  /* 0x0000001900197308 */ /* 0x000ee20000000800 */
[----:B--2---:R-:W-:-:S04]  /*6b10*/  FADD R40, R20, R41 ;  /* 0x0000002914287221 */ /* 0x004fc80000000000 */
[----:B0-----:R-:W-:-:S03]  /*6b20*/  FADD R41, R21, R40 ;  /* 0x0000002815297221 */ /* 0x001fc60000000000 */
[----:B------:R-:W0:Y:S01]  /*6b30*/  MUFU.EX2 R30, R30 ;  /* 0x0000001e001e7308 */ /* 0x000e220000000800 */
[----:B------:R-:W-:-:S04]  /*6b40*/  FADD R40, R232, R41 ;  /* 0x00000029e8287221 */ /* 0x000fc80000000000 */
[----:B------:R-:W-:-:S03]  /*6b50*/  FADD R41, R233, R40 ;  /* 0x00000028e9297221 */ /* 0x000fc60000000000 */
[----:B------:R-:W2:Y:S01]  /*6b60*/  MUFU.EX2 R31, R31 ;  /* 0x0000001f001f7308 */ /* 0x000ea20000000800 */
[----:B-1----:R-:W-:-:S04]  /*6b70*/  FADD R40, R22, R41 ;  /* 0x0000002916287221 */ /* 0x002fc80000000000 */
[----:B---3--:R-:W-:-:S03]  /*6b80*/  FADD R41, R25, R40 ;  /* 0x0000002819297221 */ /* 0x008fc60000000000 */
[----:B------:R-:W1:Y:S01]  /*6b90*/  MUFU.EX2 R26, R26 ;  /* 0x0000001a001a7308 */ /* 0x000e620000000800 */
[----:B0-----:R-:W-:-:S07]  /*6ba0*/  FADD R40, R30, R41 ;  /* 0x000000291e287221 */ /* 0x001fce0000000000 */
[----:B------:R-:W0:Y:S01]  /*6bb0*/  MUFU.EX2 R27, R27 ;  /* 0x0000001b001b7308 */ /* 0x000e220000000800 */
[----:B--2---:R-:W-:-:S07]  /*6bc0*/  FADD R41, R31, R40 ;  /* 0x000000281f297221 */ /* 0x004fce0000000000 */
[----:B------:R-:W2:Y:S01]  /*6bd0*/  MUFU.EX2 R34, R34 ;  /* 0x0000002200227308 */ /* 0x000ea20000000800 */
[----:B-1----:R-:W-:-:S07]  /*6be0*/  FADD R40, R26, R41 ;  /* 0x000000291a287221 */ /* 0x002fce0000000000 */
        /* <DEDUP_REMOVED lines=18> */
[----:B------:R1:W3:Y:S01]  /*6d10*/  MUFU.EX2 R221, R44 ;  /* 0x0000002c00dd7308 */ /* 0x0002e20000000800 */
[----:B0-----:R-:W-:-:S07]  /*6d20*/  FADD R40, R38, R41 ;  /* 0x0000002926287221 */ /* 0x001fce0000000000 */
[----:B------:R0:W4:Y:S01]  /*6d30*/  MUFU.EX2 R46, R45 ;  /* 0x0000002d002e7308 */ /* 0x0001220000000800 */
[----:B--2---:R-:W-:Y:S01]  /*6d40*/  FADD R40, R39, R40 ;  /* 0x0000002827287221 */ /* 0x004fe20000000000 */
[----:B-1----:R-:W-:-:S06]  /*6d50*/  FMUL R44, R54, 1.4426950216293334961 ;  /* 0x3fb8aa3b362c7820 */ /* 0x002fcc0000400000 */
[----:B------:R-:W1:Y:S01]  /*6d60*/  MUFU.EX2 R43, R43 ;  /* 0x0000002b002b7308 */ /* 0x000e620000000800 */
[----:B---3--:R-:W-:Y:S01]  /*6d70*/  FADD R41, R221, R40 ;  /* 0x00000028dd297221 */ /* 0x008fe20000000000 */
[----:B0-----:R-:W-:Y:S01]  /*6d80*/  FMUL R45, R51, 1.4426950216293334961 ;  /* 0x3fb8aa3b332d7820 */ /* 0x001fe20000400000 */
[----:B------:R-:W-:-:S05]  /*6d90*/  FMUL R51, R53, 1.4426950216293334961 ;  /* 0x3fb8aa3b35337820 */ /* 0x000fca0000400000 */
[----:B------:R-:W0:Y:S01]  /*6da0*/  MUFU.EX2 R47, R47 ;  /* 0x0000002f002f7308 */ /* 0x000e220000000800 */
[----:B----4-:R-:W-:-:S04]  /*6db0*/  FADD R41, R46, R41 ;  /* 0x000000292e297221 */ /* 0x010fc80000000000 */
[----:B------:R-:W-:-:S03]  /*6dc0*/  FADD R40, R234, R41 ;  /* 0x00000029ea287221 */ /* 0x000fc60000000000 */
[----:B------:R-:W2:Y:S01]  /*6dd0*/  MUFU.EX2 R48, R48 ;  /* 0x0000003000307308 */ /* 0x000ea20000000800 */
[----:B-1----:R-:W-:-:S07]  /*6de0*/  FADD R40, R43, R40 ;  /* 0x000000282b287221 */ /* 0x002fce0000000000 */
[----:B------:R-:W1:Y:S01]  /*6df0*/  MUFU.EX2 R42, R42 ;  /* 0x0000002a002a7308 */ /* 0x000e620000000800 */
[----:B0-----:R-:W-:Y:S01]  /*6e00*/  FADD R41, R47, R40 ;  /* 0x000000282f297221 */ /* 0x001fe20000000000 */
[----:B------:R-:W-:-:S04]  /*6e10*/  SHF.R.U32.HI R40, RZ, 0x2, R0 ;  /* 0x00000002ff287819 */ /* 0x000fc80000011600 */
[----:B------:R-:W-:Y:S01]  /*6e20*/  LOP3.LUT R53, R40, 0x38, RZ, 0xc0, !PT ;  /* 0x0000003828357812 */ /* 0x000fe200078ec0ff */
[----:B------:R-:W-:Y:S01]  /*6e30*/  FADD R40, -R3, R202 ;  /* 0x000000ca03287221 */ /* 0x000fe20000000100 */
[----:B------:R-:W0:Y:S01]  /*6e40*/  MUFU.EX2 R45, R45 ;  /* 0x0000002d002d7308 */ /* 0x000e220000000800 */
[----:B--2---:R-:W-:Y:S01]  /*6e50*/  FADD R41, R48, R41 ;  /* 0x0000002930297221 */ /* 0x004fe20000000000 */
[----:B------:R-:W-:Y:S01]  /*6e60*/  LOP3.LUT R53, R53, 0x1f, R0, 0xf8, !PT ;  /* 0x0000001f35357812 */ /* 0x000fe200078ef800 */
[----:B------:R-:W-:-:S03]  /*6e70*/  FMUL R40, R40, 1.4426950216293334961 ;  /* 0x3fb8aa3b28287820 */ /* 0x000fc60000400000 */
[----:B------:R-:W-:Y:S02]  /*6e80*/  SHF.L.U32 R54, R53, 0x4, RZ ;  /* 0x0000000435367819 */ /* 0x000fe400000006ff */
[----:B------:R-:W2:Y:S01]  /*6e90*/  MUFU.EX2 R50, R50 ;  /* 0x0000003200327308 */ /* 0x000ea20000000800 */
[----:B-1----:R-:W-:-:S07]  /*6ea0*/  FADD R52, R42, R41 ;  /* 0x000000292a347221 */ /* 0x002fce0000000000 */
[----:B------:R-:W1:Y:S01]  /*6eb0*/  MUFU.EX2 R53, R40 ;  /* 0x0000002800357308 */ /* 0x000e620000000800 */
[----:B0-----:R-:W-:-:S07]  /*6ec0*/  FADD R41, R45, R52 ;  /* 0x000000342d297221 */ /* 0x001fce0000000000 */
[----:B------:R0:W-:Y:S01]  /*6ed0*/  MUFU.EX2 R235, R55 ;  /* 0x0000003700eb7308 */ /* 0x0001e20000000800 */
[----:B--2---:R-:W-:-:S07]  /*6ee0*/  FADD R52, R50, R41 ;  /* 0x0000002932347221 */ /* 0x004fce0000000000 */
[----:B------:R-:W2:Y:S01]  /*6ef0*/  MUFU.EX2 R51, R51 ;  /* 0x0000003300337308 */ /* 0x000ea20000000800 */
[----:B0-----:R-:W-:-:S04]  /*6f00*/  LOP3.LUT R55, R54, 0x1b0, RZ, 0xc0, !PT ;  /* 0x000001b036377812 */ /* 0x001fc800078ec0ff */
[----:B------:R-:W-:-:S03]  /*6f10*/  LOP3.LUT R55, R55, 0x40, R56, 0xf8, !PT ;  /* 0x0000004037377812 */ /* 0x000fc600078ef838 */
[----:B------:R-:W0:Y:S02]  /*6f20*/  MUFU.EX2 R44, R44 ;  /* 0x0000002c002c7308 */ /* 0x000e240000000800 */
[----:B------:R-:W-:-:S05]  /*6f30*/  VIADD R56, R55, UR14 ;  /* 0x0000000e37387c36 */ /* 0x000fca0008000000 */
[----:B-1----:R1:W-:Y:S01]  /*6f40*/  STSM.16.M88 [R56+0x8000], R53 ;  /* 0x0080003538007844 */ /* 0x0023e20000000000 */
[----:B------:R-:W3:Y:S01]  /*6f50*/  MUFU.EX2 R49, R49 ;  /* 0x0000003100317308 */ /* 0x000ee20000000800 */
[----:B--2---:R-:W-:-:S07]  /*6f60*/  FADD R41, R51, R52 ;  /* 0x0000003433297221 */ /* 0x004fce0000000000 */
[----:B------:R2:W4:Y:S01]  /*6f70*/  MUFU.EX2 R222, R57 ;  /* 0x0000003900de7308 */ /* 0x0005220000000800 */
[----:B0-----:R-:W-:Y:S01]  /*6f80*/  FADD R52, R44, R41 ;  /* 0x000000292c347221 */ /* 0x001fe20000000000 */
[----:B-1----:R-:W-:-:S03]  /*6f90*/  IADD3 R56, P3, PT, R130, UR35, RZ ;  /* 0x0000002382387c10 */ /* 0x002fc6000ff7e0ff */
[----:B------:R-:W-:-:S03]  /*6fa0*/  FADD R52, R235, R52 ;  /* 0x00000034eb347221 */ /* 0x000fc60000000000 */
[----:B------:R0:W1:Y:S01]  /*6fb0*/  MUFU.EX2 R238, R58 ;  /* 0x0000003a00ee7308 */ /* 0x0000620000000800 */
[----:B---3--:R-:W-:Y:S01]  /*6fc0*/  FADD R41, R49, R52 ;  /* 0x0000003431297221 */ /* 0x008fe20000000000 */
[----:B------:R-:W-:Y:S01]  /*6fd0*/  LOP3.LUT R52, R54, 0x1f0, RZ, 0xc0, !PT ;  /* 0x000001f036347812 */ /* 0x000fe200078ec0ff */
[----:B------:R-:W-:Y:S01]  /*6fe0*/  BAR.SYNC.DEFER_BLOCKING 0x0 ;  /* 0x0000000000007b1d */ /* 0x000fe20000010000 */
[----:B--2---:R-:W-:-:S05]  /*6ff0*/  IADD3.X R57, PT, PT, R131, UR6, RZ, P3, !PT ;  /* 0x0000000683397c10 */ /* 0x004fca0009ffe4ff */
[----:B------:R-:W2:Y:S01]  /*7000*/  MUFU.EX2 R239, R59 ;  /* 0x0000003b00ef7308 */ /* 0x000ea20000000800 */
[----:B----4-:R-:W-:Y:S01]  /*7010*/  FADD R41, R222, R41 ;  /* 0x00000029de297221 */ /* 0x010fe20000000000 */
[----:B0-----:R-:W-:-:S06]  /*7020*/  IADD3 R58, P4, PT, R122, UR35, RZ ;  /* 0x000000237a3a7c10 */ /* 0x001fcc000ff9e0ff */
[----:B------:R-:W0:Y:S01]  /*7030*/  MUFU.EX2 R223, R60 ;  /* 0x0000003c00df7308 */ /* 0x000e220000000800 */
[----:B-1----:R-:W-:-:S07]  /*7040*/  FADD R40, R238, R41 ;  /* 0x00000029ee287221 */ /* 0x002fce0000000000 */
[----:B------:R-:W1:Y:S01]  /*7050*/  MUFU.EX2 R224, R61 ;  /* 0x0000003d00e07308 */ /* 0x000e620000000800 */
[----:B--2---:R-:W-:Y:S01]  /*7060*/  FADD R40, R239, R40 ;  /* 0x00000028ef287221 */ /* 0x004fe20000000000 */
[----:B------:R-:W2:Y:S01]  /*7070*/  LDSM.16.M88 R52, [R52+UR14+0x8000] ;  /* 0x0080000e3434783b */ /* 0x000ea20008000000 */
[----:B------:R-:W3:Y:S05]  /*7080*/  SYNCS.PHASECHK.TRANS64.TRYWAIT P2, [UR18], R200 ;  /* 0x000000c8ff0075a7 */ /* 0x000eea0008041112 */
[----:B------:R-:W4:Y:S01]  /*7090*/  MUFU.EX2 R228, R62 ;  /* 0x0000003e00e47308 */ /* 0x000f220000000800 */
[----:B0-----:R-:W-:-:S07]  /*70a0*/  FADD R41, R223, R40 ;  /* 0x00000028df297221 */ /* 0x001fce0000000000 */
[----:B------:R-:W0:Y:S01]  /*70b0*/  MUFU.EX2 R229, R63 ;  /* 0x0000003f00e57308 */ /* 0x000e220000000800 */
[----:B-1----:R-:W-:-:S07]  /*70c0*/  FADD R41, R224, R41 ;  /* 0x00000029e0297221 */ /* 0x002fce0000000000 */
[----:B------:R-:W1:Y:S01]  /*70d0*/  MUFU.EX2 R226, R64 ;  /* 0x0000004000e27308 */ /* 0x000e620000000800 */
[----:B----4-:R-:W-:-:S07]  /*70e0*/  FADD R40, R228, R41 ;  /* 0x00000029e4287221 */ /* 0x010fce0000000000 */
[----:B------:R-:W4:Y:S01]  /*70f0*/  MUFU.EX2 R227, R65 ;  /* 0x0000004100e37308 */ /* 0x000f220000000800 */
[----:B0-----:R-:W-:-:S07]  /*7100*/  FADD R41, R229, R40 ;  /* 0x00000028e5297221 */ /* 0x001fce0000000000 */
[----:B------:R-:W0:Y:S01]  /*7110*/  MUFU.EX2 R230, R66 ;  /* 0x0000004200e67308 */ /* 0x000e220000000800 */
[----:B-1----:R-:W-:-:S07]  /*7120*/  FADD R40, R226, R41 ;  /* 0x00000029e2287221 */ /* 0x002fce0000000000 */
[----:B------:R-:W1:Y:S01]  /*7130*/  MUFU.EX2 R231, R67 ;  /* 0x0000004300e77308 */ /* 0x000e620000000800 */
[----:B----4-:R-:W-:-:S04]  /*7140*/  FADD R41, R227, R40 ;  /* 0x00000028e3297221 */ /* 0x010fc80000000000 */
[----:B0-----:R-:W-:-:S04]  /*7150*/  FADD R54, R230, R41 ;  /* 0x00000029e6367221 */ /* 0x001fc80000000000 */
[----:B-1----:R-:W-:-:S05]  /*7160*/  FADD R54, R231, R54 ;  /* 0x00000036e7367221 */ /* 0x002fca0000000000 */
[----:B------:R0:W1:Y:S01]  /*7170*/  SHFL.BFLY PT, R55, R54, 0x10, 0x1f ;  /* 0x0e001f0036377f89 */ /* 0x00006200000e0000 */
[----:B--23--:R-:W-:Y:S05]  /*7180*/  @!P2 BRA `(.L_x_14) ;  /* 0x0000002c00a8a947 */ /* 0x00cfea0003800000 */
.L_x_23:
[----:B------:R-:W-:Y:S01]  /*7190*/  IADD3 R60, P2, PT, R114, UR35, RZ ;  /* 0x00000023723c7c10 */ /* 0x000fe2000ff5e0ff */
[----:B------:R-:W2:Y:S01]  /*71a0*/  LDG.E.U8 R57, desc[UR28][R56.64] ;  /* 0x0000001c38397981 */ /* 0x000ea2000c1e1100 */
[----:B------:R-:W-:Y:S02]  /*71b0*/  IADD3.X R59, PT, PT, R123, UR6, RZ, P4, !PT ;  /* 0x000000067b3b7c10 */ /* 0x000fe4000a7fe4ff */
[----:B------:R-:W-:Y:S02]  /*71c0*/  IADD3.X R61, PT, PT, R115, UR6, RZ, P2, !PT ;  /* 0x00000006733d7c10 */ /* 0x000fe400097fe4ff */
[----:B------:R-:W-:Y:S02]  /*71d0*/  IADD3 R64, P2, PT, R98, UR35, RZ ;  /* 0x0000002362407c10 */ /* 0x000fe4000ff5e0ff */
[----:B------:R-:W-:Y:S01]  /*71e0*/  IADD3 R62, P3, PT, R106, UR35, RZ ;  /* 0x000000236a3e7c10 */ /* 0x000fe2000ff7e0ff */
[----:B------:R-:W3:Y:S01]  /*71f0*/  LDG.E.U8 R59, desc[UR28][R58.64] ;  /* 0x0000001c3a3b7981 */ /* 0x000ee2000c1e1100 */
[----:B------:R-:W-:-:S02]  /*7200*/  IADD3.X R65, PT, PT, R99, UR6, RZ, P2, !PT ;  /* 0x0000000663417c10 */ /* 0x000fc400097fe4ff */
[----:B------:R-:W-:Y:S01]  /*7210*/  IADD3 R200, P2, PT, R82, UR35, RZ ;  /* 0x0000002352c87c10 */ /* 0x000fe2000ff5e0ff */
[----:B------:R-:W4:Y:S01]  /*7220*/  LDG.E.U8 R61, desc[UR28][R60.64] ;  /* 0x0000001c3c3d7981 */ /* 0x000f22000c1e1100 */
[----:B------:R-:W-:Y:S02]  /*7230*/  IADD3.X R63, PT, PT, R107, UR6, RZ, P3, !PT ;  /* 0x000000066b3f7c10 */ /* 0x000fe40009ffe4ff */
[----:B------:R-:W-:Y:S01]  /*7240*/  IADD3.X R201, PT, PT, R83, UR6, RZ, P2, !PT ;  /* 0x0000000653c97c10 */ /* 0x000fe200097fe4ff */
[----:B------:R-:W5:Y:S01]  /*7250*/  LDG.E.U8 R65, desc[UR28][R64.64] ;  /* 0x0000001c40417981 */ /* 0x000f62000c1e1100 */
[----:B------:R-:W-:Y:S02]  /*7260*/  IADD3 R40, P3, PT, R90, UR35, RZ ;  /* 0x000000235a287c10 */ /* 0x000fe4000ff7e0ff */
[----:B------:R-:W-:Y:S01]  /*7270*/  IADD3 R214, P2, PT, R128, UR35, RZ ;  /* 0x0000002380d67c10 */ /* 0x000fe2000ff5e0ff */
[----:B------:R-:W5:Y:S01]  /*7280*/  LDG.E.U8 R63, desc[UR28][R62.64] ;  /* 0x0000001c3e3f7981 */ /* 0x000f62000c1e1100 */
[----:B------:R-:W-:-:S02]  /*7290*/  IADD3.X R41, PT, PT, R91, UR6, RZ, P3, !PT ;  /* 0x000000065b297c10 */ /* 0x000fc40009ffe4ff */
[----:B------:R-:W-:Y:S01]  /*72a0*/  IADD3.X R215, PT, PT, R129, UR6, RZ, P2, !PT ;  /* 0x0000000681d77c10 */ /* 0x000fe200097fe4ff */
[----:B------:R-:W5:Y:S01]  /*72b0*/  LDG.E.U8 R201, desc[UR28][R200.64] ;  /* 0x0000001cc8c97981 */ /* 0x000f62000c1e1100 */
[----:B------:R-:W-:Y:S02]  /*72c0*/  IADD3 R202, P3, PT, R74, UR35, RZ ;  /* 0x000000234aca7c10 */ /* 0x000fe4000ff7e0ff */
[----:B------:R-:W-:Y:S01]  /*72d0*/  IADD3 R210, P2, PT, R112, UR35, RZ ;  /* 0x0000002370d27c10 */ /* 0x000fe2000ff5e0ff */
[----:B------:R0:W5:Y:S01]  /*72e0*/  LDG.E.U8 R67, desc[UR28][R40.64] ;  /* 0x0000001c28437981 */ /* 0x000162000c1e1100 */
[----:B------:R-:W-:Y:S02]  /*72f0*/  IADD3.X R203, PT, PT, R75, UR6, RZ, P3, !PT ;  /* 0x000000064bcb7c10 */ /* 0x000fe40009ffe4ff */
[----:B------:R-:W-:Y:S01]  /*7300*/  IADD3.X R211, PT, PT, R113, UR6, RZ, P2, !PT ;  /* 0x0000000671d37c10 */ /* 0x000fe200097fe4ff */
[----:B------:R-:W5:Y:S01]  /*7310*/  LDG.E.U8 R56, desc[UR28][R214.64] ;  /* 0x0000001cd6387981 */ /* 0x000f62000c1e1100 */
[----:B------:R-:W-:-:S03]  /*7320*/  IADD3 R208, P3, PT, R120, UR35, RZ ;  /* 0x0000002378d07c10 */ /* 0x000fc6000ff7e0ff */
[----:B------:R-:W5:Y:S01]  /*7330*/  LDG.E.U8 R60, desc[UR28][R210.64] ;  /* 0x0000001cd23c7981 */ /* 0x000f62000c1e1100 */
[----:B0-----:R-:W-:Y:S02]  /*7340*/  IADD3 R40, P2, PT, R96, UR35, RZ ;  /* 0x0000002360287c10 */ /* 0x001fe4000ff5e0ff */
[----:B------:R-:W-:Y:S01]  /*7350*/  IADD3.X R209, PT, PT, R121, UR6, RZ, P3, !PT ;  /* 0x0000000679d17c10 */ /* 0x000fe20009ffe4ff */
[----:B------:R-:W5:Y:S01]  /*7360*/  LDG.E.U8 R203, desc[UR28][R202.64] ;  /* 0x0000001ccacb7981 */ /* 0x000f62000c1e1100 */
[----:B------:R-:W-:Y:S02]  /*7370*/  IADD3.X R41, PT, PT, R97, UR6, RZ, P2, !PT ;  /* 0x0000000661297c10 */ /* 0x000fe400097fe4ff */
[----:B------:R-:W-:Y:S01]  /*7380*/  IADD3 R204, P3, PT, R104, UR35, RZ ;  /* 0x0000002368cc7c10 */ /* 0x000fe2000ff7e0ff */
[----:B------:R0:W5:Y:S01]  /*7390*/  LDG.E.U8 R58, desc[UR28][R208.64] ;  /* 0x0000001cd03a7981 */ /* 0x000162000c1e1100 */
[----:B------:R-:W-:Y:S02]  /*73a0*/  IADD3 R206, P2, PT, R80, UR35, RZ ;  /* 0x0000002350ce7c10 */ /* 0x000fe4000ff5e0ff */
[----:B------:R-:W-:Y:S01]  /*73b0*/  IADD3.X R205, PT, PT, R105, UR6, RZ, P3, !PT ;  /* 0x0000000669cd7c10 */ /* 0x000fe20009ffe4ff */
[----:B------:R-:W5:Y:S01]  /*73c0*/  LDG.E.U8 R64, desc[UR28][R40.64] ;  /* 0x0000001c28407981 */ /* 0x000f62000c1e1100 */
[----:B------:R-:W-:-:S02]  /*73d0*/  IADD3.X R207, PT, PT, R81, UR6, RZ, P2, !PT ;  /* 0x0000000651cf7c10 */ /* 0x000fc400097fe4ff */
[----:B------:R-:W-:Y:S01]  /*73e0*/  IADD3 R212, P3, PT, R88, UR35, RZ ;  /* 0x0000002358d47c10 */ /* 0x000fe2000ff7e0ff */
[----:B------:R-:W5:Y:S01]  /*73f0*/  LDG.E.U8 R62, desc[UR28][R204.64] ;  /* 0x0000001ccc3e7981 */ /* 0x000f62000c1e1100 */
[----:B0-----:R-:W-:Y:S02]  /*7400*/  IADD3 R208, P2, PT, R126, UR35, RZ ;  /* 0x000000237ed07c10 */ /* 0x001fe4000ff5e0ff */
[----:B------:R-:W-:Y:S01]  /*7410*/  IADD3.X R213, PT, PT, R89, UR6, RZ, P3, !PT ;  /* 0x0000000659d57c10 */ /* 0x000fe20009ffe4ff */
[----:B------:R-:W5:Y:S01]  /*7420*/  LDG.E.U8 R200, desc[UR28][R206.64] ;  /* 0x0000001ccec87981 */ /* 0x000f62000c1e1100 */
[----:B------:R-:W-:Y:S02]  /*7430*/  IADD3.X R209, PT, PT, R127, UR6, RZ, P2, !PT ;  /* 0x000000067fd17c10 */ /* 0x000fe400097fe4ff */
[----:B------:R-:W-:Y:S01]  /*7440*/  IADD3 R214, P3, PT, R72, UR35, RZ ;  /* 0x0000002348d67c10 */ /* 0x000fe2000ff7e0ff */
[----:B------:R0:W5:Y:S01]  /*7450*/  LDG.E.U8 R66, desc[UR28][R212.64] ;  /* 0x0000001cd4427981 */ /* 0x000162000c1e1100 */
[----:B------:R-:W-:-:S02]  /*7460*/  IADD3 R210, P2, PT, R110, UR35, RZ ;  /* 0x000000236ed27c10 */ /* 0x000fc4000ff5e0ff */
[----:B------:R-:W-:Y:S01]  /*7470*/  IADD3.X R215, PT, PT, R73, UR6, RZ, P3, !PT ;  /* 0x0000000649d77c10 */ /* 0x000fe20009ffe4ff */
[----:B------:R-:W5:Y:S01]  /*7480*/  LDG.E.U8 R204, desc[UR28][R208.64] ;  /* 0x0000001cd0cc7981 */ /* 0x000f62000c1e1100 */
[----:B------:R-:W-:Y:S02]  /*7490*/  IADD3.X R211, PT, PT, R111, UR6, RZ, P2, !PT ;  /* 0x000000066fd37c10 */ /* 0x000fe400097fe4ff */
[----:B------:R-:W-:Y:S01]  /*74a0*/  IADD3 R216, P3, PT, R118, UR35, RZ ;  /* 0x0000002376d87c10 */ /* 0x000fe2000ff7e0ff */
[----:B------:R1:W5:Y:S01]  /*74b0*/  LDG.E.U8 R202, desc[UR28][R214.64] ;  /* 0x0000001cd6ca7981 */ /* 0x000362000c1e1100 */
[----:B0-----:R-:W-:Y:S02]  /*74c0*/  IADD3 R212, P2, PT, R94, UR35, RZ ;  /* 0x000000235ed47c10 */ /* 0x001fe4000ff5e0ff */
[----:B------:R-:W-:Y:S01]  /*74d0*/  IADD3.X R217, PT, PT, R119, UR6, RZ, P3, !PT ;  /* 0x0000000677d97c10 */ /* 0x000fe20009ffe4ff */
[----:B------:R-:W5:Y:S01]  /*74e0*/  LDG.E.U8 R206, desc[UR28][R210.64] ;  /* 0x0000001cd2ce7981 */ /* 0x000f62000c1e1100 */
[----:B------:R-:W-:-:S02]  /*74f0*/  IADD3.X R213, PT, PT, R95, UR6, RZ, P2, !PT ;  /* 0x000000065fd57c10 */ /* 0x000fc400097fe4ff */
[----:B------:R-:W-:Y:S01]  /*7500*/  IADD3 R40, P3, PT, R102, UR35, RZ ;  /* 0x0000002366287c10 */ /* 0x000fe2000ff7e0ff */
[----:B------:R0:W5:Y:S01]  /*7510*/  LDG.E.U8 R205, desc[UR28][R216.64] ;  /* 0x0000001cd8cd7981 */ /* 0x000162000c1e1100 */
[----:B-1----:R-:W-:Y:S02]  /*7520*/  IADD3 R214, P2, PT, R78, UR35, RZ ;  /* 0x000000234ed67c10 */ /* 0x002fe4000ff5e0ff */
[----:B------:R-:W-:Y:S01]  /*7530*/  IADD3.X R41, PT, PT, R103, UR6, RZ, P3, !PT ;  /* 0x0000000667297c10 */ /* 0x000fe20009ffe4ff */
[----:B------:R-:W5:Y:S01]  /*7540*/  LDG.E.U8 R208, desc[UR28][R212.64] ;  /* 0x0000001cd4d07981 */ /* 0x000f62000c1e1100 */
[----:B------:R-:W-:Y:S02]  /*7550*/  IADD3.X R215, PT, PT, R79, UR6, RZ, P2, !PT ;  /* 0x000000064fd77c10 */ /* 0x000fe400097fe4ff */
[----:B------:R-:W-:Y:S01]  /*7560*/  IADD3 R240, P3, PT, R86, UR35, RZ ;  /* 0x0000002356f07c10 */ /* 0x000fe2000ff7e0ff */
[----:B------:R1:W5:Y:S01]  /*7570*/  LDG.E.U8 R207, desc[UR28][R40.64] ;  /* 0x0000001c28cf7981 */ /* 0x000362000c1e1100 */
[----:B0-----:R-:W-:-:S02]  /*7580*/  IADD3 R216, P2, PT, R124, UR35, RZ ;  /* 0x000000237cd87c10 */ /* 0x001fc4000ff5e0ff */
[----:B------:R-:W-:Y:S01]  /*7590*/  IADD3.X R241, PT, PT, R87, UR6, RZ, P3, !PT ;  /* 0x0000000657f17c10 */ /* 0x000fe20009ffe4ff */
[----:B------:R-:W5:Y:S01]  /*75a0*/  LDG.E.U8 R210, desc[UR28][R214.64] ;  /* 0x0000001cd6d27981 */ /* 0x000f62000c1e1100 */
[----:B------:R-:W-:Y:S02]  /*75b0*/  IADD3.X R217, PT, PT, R125, UR6, RZ, P2, !PT ;  /* 0x000000067dd97c10 */ /* 0x000fe400097fe4ff */
[----:B------:R-:W-:Y:S01]  /*75c0*/  IADD3 R236, P3, PT, R70, UR35, RZ ;  /* 0x0000002346ec7c10 */ /* 0x000fe2000ff7e0ff */
[----:B------:R-:W5:Y:S01]  /*75d0*/  LDG.E.U8 R209, desc[UR28][R240.64] ;  /* 0x0000001cf0d17981 */ /* 0x000f62000c1e1100 */
[----:B-1----:R-:W-:Y:S02]  /*75e0*/  IADD3 R40, P2, PT, R108, UR35, RZ ;  /* 0x000000236c287c10 */ /* 0x002fe4000ff5e0ff */
[----:B------:R-:W-:Y:S01]  /*75f0*/  IADD3.X R237, PT, PT, R71, UR6, RZ, P3, !PT ;  /* 0x0000000647ed7c10 */ /* 0x000fe20009ffe4ff */
[----:B------:R-:W5:Y:S01]  /*7600*/  LDG.E.U8 R212, desc[UR28][R216.64] ;  /* 0x0000001cd8d47981 */ /* 0x000f62000c1e1100 */
[----:B------:R-:W-:-:S02]  /*7610*/  IADD3.X R41, PT, PT, R109, UR6, RZ, P2, !PT ;  /* 0x000000066d297c10 */ /* 0x000fc400097fe4ff */
[----:B------:R-:W-:Y:S01]  /*7620*/  IADD3 R218, P3, PT, R116, UR35, RZ ;  /* 0x0000002374da7c10 */ /* 0x000fe2000ff7e0ff */
[----:B------:R0:W5:Y:S01]  /*7630*/  LDG.E.U8 R211, desc[UR28][R236.64] ;  /* 0x0000001cecd37981 */ /* 0x000162000c1e1100 */
[----:B------:R-:W-:Y:S02]  /*7640*/  IADD3 R242, P2, PT, R92, UR35, RZ ;  /* 0x000000235cf27c10 */ /* 0x000fe4000ff5e0ff */
[----:B------:R-:W-:Y:S01]  /*7650*/  IADD3.X R219, PT, PT, R117, UR6, RZ, P3, !PT ;  /* 0x0000000675db7c10 */ /* 0x000fe20009ffe4ff */
[----:B------:R1:W5:Y:S01]  /*7660*/  LDG.E.U8 R214, desc[UR28][R40.64] ;  /* 0x0000001c28d67981 */ /* 0x000362000c1e1100 */
[----:B------:R-:W-:Y:S02]  /*7670*/  IADD3.X R243, PT, PT, R93, UR6, RZ, P2, !PT ;  /* 0x000000065df37c10 */ /* 0x000fe400097fe4ff */
[----:B------:R-:W-:Y:S01]  /*7680*/  IADD3 R244, P3, PT, R100, UR35, RZ ;  /* 0x0000002364f47c10 */ /* 0x000fe2000ff7e0ff */
[----:B------:R-:W5:Y:S01]  /*7690*/  LDG.E.U8 R213, desc[UR28][R218.64] ;  /* 0x0000001cdad57981 */ /* 0x000f62000c1e1100 */
        /* <DEDUP_REMOVED lines=9> */
[----:B------:R-:W-:-:S03]  /*7730*/  IADD3.X R41, PT, PT, R69, UR6, RZ, P2, !PT ;  /* 0x0000000645297c10 */ /* 0x000fc600097fe4ff */
[----:B------:R-:W5:Y:S04]  /*7740*/  LDG.E.U8 R217, desc[UR28][R240.64] ;  /* 0x0000001cf0d97981 */ /* 0x000f68000c1e1100 */
[----:B------:R0:W5:Y:S01]  /*7750*/  LDG.E.U8 R219, desc[UR28][R40.64] ;  /* 0x0000001c28db7981 */ /* 0x000162000c1e1100 */
[----:B------:R-:W-:Y:S02]  /*7760*/  F2FP.SATFINITE.E4M3.F32.PACK_AB_MERGE_C R220, R225, R220, RZ ;  /* 0x000000dce1dc723e */ /* 0x000fe400048070ff */
[----:B------:R-:W-:Y:S02]  /*7770*/  F2FP.SATFINITE.E4M3.F32.PACK_AB_MERGE_C R18, R19, R18, RZ ;  /* 0x000000121312723e */ /* 0x000fe400048070ff */
[----:B------:R-:W-:Y:S02]  /*7780*/  F2FP.SATFINITE.E4M3.F32.PACK_AB_MERGE_C R19, R39, R38, RZ ;  /* 0x000000262713723e */ /* 0x000fe400048070ff */
[----:B------:R-:W-:-:S02]  /*7790*/  F2FP.SATFINITE.E4M3.F32.PACK_AB_MERGE_C R38, R13, R10, R220 ;  /* 0x0000000a0d26723e */ /* 0x000fc400048070dc */
[----:B------:R-:W-:Y:S02]  /*77a0*/  SHF.L.U32 R220, R0, 0x4, RZ ;  /* 0x0000000400dc7819 */ /* 0x000fe400000006ff */
[----:B------:R-:W-:Y:S02]  /*77b0*/  F2FP.SATFINITE.E4M3.F32.PACK_AB_MERGE_C R6, R7, R6, RZ ;  /* 0x000000060706723e */ /* 0x000fe400048070ff */
[----:B------:R-:W-:Y:S02]  /*77c0*/  F2FP.SATFINITE.E4M3.F32.PACK_AB_MERGE_C R11, R12, R11, RZ ;  /* 0x0000000b0c0b723e */ /* 0x000fe400048070ff */
[----:B------:R-:W-:Y:S01]  /*77d0*/  F2FP.SATFINITE.E4M3.F32.PACK_AB_MERGE_C R228, R229, R228, RZ ;  /* 0x000000e4e5e4723e */ /* 0x000fe200048070ff */
[----:B------:R-:W-:Y:S01]  /*77e0*/  IMAD.SHL.U32 R229, R0, 0x4, RZ ;  /* 0x0000000400e57824 */ /* 0x000fe200078e00ff */
[----:B------:R-:W-:Y:S02]  /*77f0*/  F2FP.SATFINITE.E4M3.F32.PACK_AB_MERGE_C R23, R24, R23, RZ ;  /* 0x000000171817723e */ /* 0x000fe400048070ff */
[----:B------:R-:W-:-:S02]  /*7800*/  F2FP.SATFINITE.E4M3.F32.PACK_AB_MERGE_C R7, R233, R232, RZ ;  /* 0x000000e8e907723e */ /* 0x000fc400048070ff */
[----:B------:R-:W-:Y:S02]  /*7810*/  F2FP.SATFINITE.E4M3.F32.PACK_AB_MERGE_C R30, R31, R30, RZ ;  /* 0x0000001e1f1e723e */ /* 0x000fe400048070ff */
[----:B------:R-:W-:Y:S02]  /*7820*/  F2FP.SATFINITE.E4M3.F32.PACK_AB_MERGE_C R34, R35, R34, RZ ;  /* 0x000000222322723e */ /* 0x000fe400048070ff */
[----:B------:R-:W-:Y:S02]  /*7830*/  F2FP.SATFINITE.E4M3.F32.PACK_AB_MERGE_C R12, R37, R36, RZ ;  /* 0x00000024250c723e */ /* 0x000fe400048070ff */
[----:B------:R-:W-:Y:S02]  /*7840*/  LOP3.LUT R220, R220, 0x870, RZ, 0xc0, !PT ;  /* 0x00000870dcdc7812 */ /* 0x000fe400078ec0ff */
[----:B------:R-:W-:Y:S02]  /*7850*/  F2FP.SATFINITE.E4M3.F32.PACK_AB_MERGE_C R234, R43, R234, RZ ;  /* 0x000000ea2bea723e */ /* 0x000fe400048070ff */
[----:B------:R-:W-:-:S02]  /*7860*/  F2FP.SATFINITE.E4M3.F32.PACK_AB_MERGE_C R233, R45, R42, RZ ;  /* 0x0000002a2de9723e */ /* 0x000fc400048070ff */
[----:B------:R-:W-:Y:S02]  /*7870*/  F2FP.SATFINITE.E4M3.F32.PACK_AB_MERGE_C R225, R235, R44, RZ ;  /* 0x0000002cebe1723e */ /* 0x000fe400048070ff */
[----:B------:R-:W-:Y:S02]  /*7880*/  F2FP.SATFINITE.E4M3.F32.PACK_AB_MERGE_C R37, R9, R8, R11 ;  /* 0x000000080925723e */ /* 0x000fe4000480700b */
[----:B------:R-:W-:Y:S02]  /*7890*/  F2FP.SATFINITE.E4M3.F32.PACK_AB_MERGE_C R36, R5, R4, R6 ;  /* 0x000000040524723e */ /* 0x000fe40004807006 */
[----:B------:R-:W-:Y:S02]  /*78a0*/  F2FP.SATFINITE.E4M3.F32.PACK_AB_MERGE_C R39, R15, R14, R18 ;  /* 0x0000000e0f27723e */ /* 0x000fe40004807012 */
[----:B0-----:R-:W-:Y:S02]  /*78b0*/  F2FP.SATFINITE.E4M3.F32.PACK_AB_MERGE_C R41, R21, R20, R7 ;  /* 0x000000141529723e */ /* 0x001fe40004807007 */
[----:B------:R-:W-:-:S02]  /*78c0*/  F2FP.SATFINITE.E4M3.F32.PACK_AB_MERGE_C R40, R17, R16, R23 ;  /* 0x000000101128723e */ /* 0x000fc40004807017 */
[----:B------:R-:W-:Y:S02]  /*78d0*/  F2FP.SATFINITE.E4M3.F32.PACK_AB_MERGE_C R42, R25, R22, R30 ;  /* 0x00000016192a723e */ /* 0x000fe4000480701e */
[----:B------:R-:W-:Y:S02]  /*78e0*/  F2FP.SATFINITE.E4M3.F32.PACK_AB_MERGE_C R43, R27, R26, R34 ;  /* 0x0000001a1b2b723e */ /* 0x000fe40004807022 */
[----:B------:R-:W-:Y:S02]  /*78f0*/  F2FP.SATFINITE.E4M3.F32.PACK_AB_MERGE_C R45, R33, R32, R19 ;  /* 0x00000020212d723e */ /* 0x000fe40004807013 */
[----:B------:R-:W-:Y:S02]  /*7900*/  F2FP.SATFINITE.E4M3.F32.PACK_AB_MERGE_C R44, R29, R28, R12 ;  /* 0x0000001c1d2c723e */ /* 0x000fe4000480700c */
[----:B------:R-:W-:Y:S01]  /*7910*/  LOP3.LUT R229, R220, 0x40, R229, 0x78, !PT ;  /* 0x00000040dce57812 */ /* 0x000fe200078e78e5 */
[----:B------:R-:W0:Y:S01]  /*7920*/  LDTM.x32 R4, tmem[UR15] ;  /* 0x0000000f000479ee */ /* 0x000e2200082c0000 */
[----:B------:R-:W-:Y:S01]  /*7930*/  IMAD.SHL.U32 R220, R0, 0x80, RZ ;  /* 0x0000008000dc7824 */ /* 0x000fe200078e00ff */
[----:B------:R-:W-:-:S04]  /*7940*/  F2FP.SATFINITE.E4M3.F32.PACK_AB_MERGE_C R46, R46, R221, R234 ;  /* 0x000000dd2e2e723e */ /* 0x000fc800048070ea */
[----:B------:R-:W-:Y:S02]  /*7950*/  LOP3.LUT R220, R229, 0x3780, R220, 0xf8, !PT ;  /* 0x00003780e5dc7812 */ /* 0x000fe400078ef8dc */
[----:B------:R-:W-:-:S04]  /*7960*/  SHF.R.S32.HI R229, RZ, 0x7, R0 ;  /* 0x00000007ffe57819 */ /* 0x000fc80000011400 */
[----:B------:R-:W-:-:S04]  /*7970*/  SGXT R221, R229, 0x1 ;  /* 0x00000001e5dd781a */ /* 0x000fc80000000200 */
[----:B------:R-:W-:Y:S02]  /*7980*/  LOP3.LUT R221, R221, 0x90, RZ, 0xc0, !PT ;  /* 0x00000090dddd7812 */ /* 0x000fe400078ec0ff */
[----:B------:R-:W-:Y:S02]  /*7990*/  F2FP.SATFINITE.E4M3.F32.PACK_AB_MERGE_C R47, R48, R47, R233 ;  /* 0x0000002f302f723e */ /* 0x000fe400048070e9 */
[----:B------:R-:W-:Y:S02]  /*79a0*/  LOP3.LUT R221, R221, 0x7f, R0, 0x78, !PT ;  /* 0x0000007fdddd7812 */ /* 0x000fe400078e7800 */
[----:B------:R-:W-:Y:S02]  /*79b0*/  F2FP.SATFINITE.E4M3.F32.PACK_AB_MERGE_C R48, R51, R50, R225 ;  /* 0x000000323330723e */ /* 0x000fe400048070e1 */
[----:B------:R-:W-:Y:S02]  /*79c0*/  F2FP.SATFINITE.E4M3.F32.PACK_AB_MERGE_C R50, R224, R223, R228 ;  /* 0x000000dfe032723e */ /* 0x000fe400048070e4 */
[C---:B------:R-:W-:Y:S01]  /*79d0*/  LOP3.LUT R223, R221.reuse, 0x20, RZ, 0x3c, !PT ;  /* 0x00000020dddf7812 */ /* 0x040fe200078e3cff */
[C---:B0-----:R-:W-:Y:S01]  /*79e0*/  FMUL R4, R52.reuse, R4 ;  /* 0x0000000434047220 */ /* 0x041fe20000400000 */
        /* <DEDUP_REMOVED lines=30> */
[----:B------:R-:W-:Y:S01]  /*7bd0*/  FMUL R35, R52, R35 ;  /* 0x0000002334237220 */ /* 0x000fe20000400000 */
[----:B------:R-:W-:-:S02]  /*7be0*/  LOP3.LUT R52, R221, 0x40, RZ, 0x3c, !PT ;  /* 0x00000040dd347812 */ /* 0x000fc400078e3cff */
[----:B------:R-:W-:Y:S02]  /*7bf0*/  F2FP.SATFINITE.E4M3.F32.PACK_AB_MERGE_C R232, R239, R238, RZ ;  /* 0x000000eeefe8723e */ /* 0x000fe400048070ff */
[----:B------:R-:W-:Y:S02]  /*7c00*/  F2FP.SATFINITE.E4M3.F32.PACK_AB_MERGE_C R230, R231, R230, RZ ;  /* 0x000000e6e7e6723e */ /* 0x000fe400048070ff */
[----:B------:R-:W-:Y:S02]  /*7c10*/  LOP3.LUT R221, R221, 0x60, RZ, 0x3c, !PT ;  /* 0x00000060dddd7812 */ /* 0x000fe400078e3cff */
[----:B------:R-:W-:Y:S02]  /*7c20*/  F2FP.SATFINITE.E4M3.F32.PACK_AB_MERGE_C R49, R222, R49, R232 ;  /* 0x00000031de31723e */ /* 0x000fe400048070e8 */
[----:B------:R-:W-:Y:S01]  /*7c30*/  F2FP.SATFINITE.E4M3.F32.PACK_AB_MERGE_C R51, R227, R226, R230 ;  /* 0x000000e2e333723e */ /* 0x000fe200048070e6 */
[----:B--2---:R0:W-:Y:S04]  /*7c40*/  STS.U8 [R170+UR14+0xa000], R57 ;  /* 0x00a00039aa007988 */ /* 0x0041e8000800000e */
[----:B---3--:R-:W-:Y:S04]  /*7c50*/  STS.U8 [R170+UR14+0xa400], R59 ;  /* 0x00a4003baa007988 */ /* 0x008fe8000800000e */
[----:B----4-:R-:W-:Y:S04]  /*7c60*/  STS.U8 [R170+UR14+0xa800], R61 ;  /* 0x00a8003daa007988 */ /* 0x010fe8000800000e */
[----:B-----5:R-:W-:Y:S04]  /*7c70*/  STS.U8 [R170+UR14+0xb000], R65 ;  /* 0x00b00041aa007988 */ /* 0x020fe8000800000e */
[----:B------:R-:W-:Y:S04]  /*7c80*/  STS.U8 [R170+UR14+0xac00], R63 ;  /* 0x00ac003faa007988 */ /* 0x000fe8000800000e */
[----:B------:R-:W-:Y:S04]  /*7c90*/  STS.U8 [R170+UR14+0xb800], R201 ;  /* 0x00b800c9aa007988 */ /* 0x000fe8000800000e */
[----:B------:R-:W-:Y:S01]  /*7ca0*/  STS.U8 [R170+UR14+0xb400], R67 ;  /* 0x00b40043aa007988 */ /* 0x000fe2000800000e */
[----:B0-----:R-:W-:-:S03]  /*7cb0*/  LOP3.LUT R57, R220, 0x30, RZ, 0x3c, !PT ;  /* 0x00000030dc397812 */ /* 0x001fc600078e3cff */
[----:B------:R-:W-:Y:S04]  /*7cc0*/  STS.U8 [R170+UR14+0xbc00], R203 ;  /* 0x00bc00cbaa007988 */ /* 0x000fe8000800000e */
[----:B------:R0:W-:Y:S04]  /*7cd0*/  STS.U8 [R223+UR14+0xa500], R58 ;  /* 0x00a5003adf007988 */ /* 0x0001e8000800000e */
[----:B------:R1:W-:Y:S04]  /*7ce0*/  STS.U8 [R223+UR14+0xa100], R56 ;  /* 0x00a10038df007988 */ /* 0x0003e8000800000e */
[----:B------:R2:W-:Y:S01]  /*7cf0*/  STS.U8 [R223+UR14+0xa900], R60 ;  /* 0x00a9003cdf007988 */ /* 0x0005e2000800000e */
[----:B0-----:R-:W-:-:S03]  /*7d00*/  LOP3.LUT R58, R220, 0x10, RZ, 0x3c, !PT ;  /* 0x00000010dc3a7812 */ /* 0x001fc600078e3cff */
[----:B------:R2:W-:Y:S01]  /*7d10*/  STS.U8 [R223+UR14+0xad00], R62 ;  /* 0x00ad003edf007988 */ /* 0x0005e2000800000e */
[----:B-1----:R-:W-:-:S03]  /*7d20*/  LOP3.LUT R56, R220, 0x20, RZ, 0x3c, !PT ;  /* 0x00000020dc387812 */ /* 0x002fc600078e3cff */
        /* <DEDUP_REMOVED lines=20> */
[----:B------:R2:W-:Y:S04]  /*7e70*/  STS.128 [R220+UR14], R36 ;  /* 0x00000024dc007988 */ /* 0x0005e80008000c0e */
[----:B------:R2:W-:Y:S04]  /*7e80*/  STS.128 [R58+UR14], R40 ;  /* 0x000000283a007988 */ /* 0x0005e80008000c0e */
[----:B------:R2:W-:Y:S04]  /*7e90*/  STS.128 [R56+UR14], R44 ;  /* 0x0000002c38007988 */ /* 0x0005e80008000c0e */
[----:B------:R2:W-:Y:S01]  /*7ea0*/  STS.128 [R57+UR14], R48 ;  /* 0x0000003039007988 */ /* 0x0005e20008000c0e */
[----:B------:R-:W-:Y:S01]  /*7eb0*/  NOP ;  /* 0x0000000000007918 */ /* 0x000fe20000000000 */
[----:B------:R2:W-:Y:S01]  /*7ec0*/  STTM.x32 tmem[UR15], R4 ;  /* 0x00000004000079ed */ /* 0x0005e200082c000f */
[----:B------:R-:W0:Y:S02]  /*7ed0*/  FENCE.VIEW.ASYNC.T ;  /* 0x00000000000073c6 */ /* 0x000e240000000200 */
[----:B0-----:R-:W-:Y:S06]  /*7ee0*/  BAR.SYNC.DEFER_BLOCKING 0x0 ;  /* 0x0000000000007b1d */ /* 0x001fec0000010000 */
[----:B------:R0:W-:Y:S06]  /*7ef0*/  MEMBAR.ALL.CTA ;  /* 0x0000000000007992 */ /* 0x0001ec0000008000 */
[----:B0-----:R-:W0:Y:S01]  /*7f00*/  FENCE.VIEW.ASYNC.S ;  /* 0x00000000000073c6 */ /* 0x001e220000000000 */
[----:B------:R-:W-:Y:S01]  /*7f10*/  ULEA UR18, UR34, UR14, 0x3 ;  /* 0x0000000e22127291 */ /* 0x000fe2000f8e18ff */
[----:B------:R-:W-:Y:S01]  /*7f20*/  FADD R54, R54, R55 ;  /* 0x0000003736367221 */ /* 0x000fe20000000000 */
[----:B------:R-:W-:-:S02]  /*7f30*/  UMOV UR6, UR7 ;  /* 0x0000000700067c82 */ /* 0x000fc40008000000 */
[----:B------:R-:W-:Y:S01]  /*7f40*/  UIADD3 UR18, UPT, UPT, UR18, 0xc000, URZ ;  /* 0x0000c00012127890 */ /* 0x000fe2000fffe0ff */
[----:B0-----:R-:W-:Y:S06]  /*7f50*/  BAR.SYNC.DEFER_BLOCKING 0x0 ;  /* 0x0000000000007b1d */ /* 0x001fec0000010000 */
[----:B------:R-:W-:Y:S05]  /*7f60*/  BRA.U UP1, `(.L_x_15) ;  /* 0x00000001014c7547 */ /* 0x000fea000b800000 */
[----:B------:R-:W-:Y:S01]  /*7f70*/  UMOV UR23, 0x40004040 ;  /* 0x4000404000177882 */ /* 0x000fe20000000000 */
        /* <DEDUP_REMOVED lines=18> */
.L_x_15:
[----:B------:R-:W-:Y:S01]  /*80a0*/  UIADD3 UR34, UPT, UPT, UR34, 0x1, URZ ;  /* 0x0000000122227890 */ /* 0x000fe2000fffe0ff */
[----:B------:R-:W-:Y:S01]  /*80b0*/  FFMA R168, R53, R168, R54 ;  /* 0x000000a835a87223 */ /* 0x000fe20000000036 */
[----:B------:R-:W-:Y:S01]  /*80c0*/  UIADD3 UR8, UPT, UPT, UR8, 0x80, URZ ;  /* 0x0000008008087890 */ /* 0x000fe2000fffe0ff */
[----:B------:R-:W-:Y:S01]  /*80d0*/  IADD3 R171, PT, PT, R169, R171, RZ ;  /* 0x000000aba9ab7210 */ /* 0x000fe20007ffe0ff */
[----:B------:R-:W-:Y:S01]  /*80e0*/  UISETP.GT.AND UP2, UPT, UR34, 0x1, UPT ;  /* 0x000000012200788c */ /* 0x000fe2000bf44270 */
[----:B--2---:R-:W-:Y:S01]  /*80f0*/  IMAD.U32 R200, RZ, RZ, UR6 ;  /* 0x00000006ffc87e24 */ /* 0x004fe2000f8e00ff */
[----:B------:R-:W-:Y:S01]  /*8100*/  UIADD3 UR35, UPT, UPT, UR19, UR35, URZ ;  /* 0x0000002313237290 */ /* 0x000fe2000fffe0ff */
[----:B------:R-:W-:Y:S01]  /*8110*/  IMAD.MOV.U32 R202, RZ, RZ, R3 ;  /* 0x000000ffffca7224 */ /* 0x000fe200078e0003 */
[----:B0-----:R-:W-:Y:S02]  /*8120*/  USEL UR7, URZ, 0x1, !UP2 ;  /* 0x00000001ff077887 */ /* 0x001fe4000d000000 */
[----:B------:R-:W-:-:S02]  /*8130*/  USEL UR34, UR34, URZ, !UP2 ;  /* 0x000000ff22227287 */ /* 0x000fc4000d000000 */
[----:B------:R-:W-:Y:S02]  /*8140*/  UISETP.GE.AND UP2, UPT, UR8, UR9, UPT ;  /* 0x000000090800728c */ /* 0x000fe4000bf46270 */
[----:B------:R-:W-:-:S07]  /*8150*/  ULOP3.LUT UR7, UR6, UR7, URZ, 0x3c, !UPT ;  /* 0x0000000706077292 */ /* 0x000fce000f8e3cff */
[----:B------:R-:W-:Y:S05]  /*8160*/  BRA.U !UP2, `(.L_x_16) ;  /* 0xffffffcd0a907547 */ /* 0x000fea000b83ffff */
.L_x_11:
[----:B------:R-:W2:Y:S01]  /*8170*/  LDCU UR4, c[0x0][0x3f0] ;  /* 0x00007e00ff0477ac */ /* 0x000ea20008000800 */
[--C-:B-1----:R-:W-:Y:S02]  /*8180*/  SHF.R.U32.HI R4, RZ, 0x2, R0.reuse ;  /* 0x00000002ff047819 */ /* 0x102fe40000011600 */
[----:B------:R-:W-:Y:S02]  /*8190*/  SHF.R.U32.HI R7, RZ, 0x1, R0 ;  /* 0x00000001ff077819 */ /* 0x000fe40000011600 */
[----:B------:R-:W-:-:S04]  /*81a0*/  LOP3.LUT R5, R4, 0x38, RZ, 0xc0, !PT ;  /* 0x0000003804057812 */ /* 0x000fc800078ec0ff */
[----:B------:R-:W-:-:S04]  /*81b0*/  LOP3.LUT R5, R5, 0x1f, R0, 0xf8, !PT ;  /* 0x0000001f05057812 */ /* 0x000fc800078ef800 */
[----:B------:R-:W-:-:S04]  /*81c0*/  SHF.L.U32 R5, R5, 0x4, RZ ;  /* 0x0000000405057819 */ /* 0x000fc800000006ff */
[----:B------:R-:W-:Y:S01]  /*81d0*/  LOP3.LUT R4, R5, 0x1b0, RZ, 0xc0, !PT ;  /* 0x000001b005047812 */ /* 0x000fe200078ec0ff */
[----:B--2---:R-:W-:-:S03]  /*81e0*/  UISETP.GE.AND UP0, UPT, UR4, 0x1, UPT ;  /* 0x000000010400788c */ /* 0x004fc6000bf06270 */
[----:B------:R-:W-:-:S06]  /*81f0*/  LOP3.LUT R4, R4, 0x40, R7, 0xf8, !PT ;  /* 0x0000004004047812 */ /* 0x000fcc00078ef807 */
[----:B------:R-:W-:Y:S05]  /*8200*/  BRA.U !UP0, `(.L_x_17) ;  /* 0x0000000108107547 */ /* 0x000fea000b800000 */
[----:B------:R-:W-:-:S06]  /*8210*/  USHF.L.U32 UR6, UR6, 0x1f, URZ ;  /* 0x0000001f06067899 */ /* 0x000fcc00080006ff */
[----:B------:R-:W-:-:S04]  /*8220*/  IMAD.U32 R6, RZ, RZ, UR6 ;  /* 0x00000006ff067e24 */ /* 0x000fc8000f8e00ff */
[----:B------:R-:W1:Y:S02]  /*8230*/  SYNCS.PHASECHK.TRANS64.TRYWAIT P2, [UR18], R6 ;  /* 0x00000006ff0075a7 */ /* 0x000e640008041112 */
[----:B-1----:R-:W-:Y:S05]  /*8240*/  @!P2 BRA `(.L_x_18) ;  /* 0x0000001c0084a947 */ /* 0x002fea0003800000 */
.L_x_17:
[----:B------:R-:W-:Y:S01]  /*8250*/  BAR.SYNC.DEFER_BLOCKING 0x0 ;  /* 0x0000000000007b1d */ /* 0x000fe20000010000 */
[----:B0-----:R-:W-:Y:S01]  /*8260*/  VIADD R37, R4, UR14 ;  /* 0x0000000e04257c36 */ /* 0x001fe20008000000 */
[----:B------:R-:W-:Y:S02]  /*8270*/  LOP3.LUT R36, R5, 0x1f0, RZ, 0xc0, !PT ;  /* 0x000001f005247812 */ /* 0x000fe400078ec0ff */
[----:B------:R-:W-:Y:S02]  /*8280*/  FSETP.GEU.AND P2, PT, R168, 1.175494350822287508e-38, PT ;  /* 0x00800000a800780b */ /* 0x000fe40003f4e000 */
[C---:B------:R-:W-:Y:S02]  /*8290*/  LOP3.LUT R38, R0.reuse, 0x80, RZ, 0xc0, !PT ;  /* 0x0000008000267812 */ /* 0x040fe400078ec0ff */
[----:B------:R-:W0:Y:S01]  /*82a0*/  LDC R70, c[0x0][0x3e8] ;  /* 0x0000fa00ff467b82 */ /* 0x000e220000000800 */
[----:B------:R-:W-:Y:S01]  /*82b0*/  LOP3.LUT R43, R0, 0x7f, RZ, 0xc0, !PT ;  /* 0x0000007f002b7812 */ /* 0x000fe200078ec0ff */
[----:B------:R-:W1:Y:S01]  /*82c0*/  LDCU.64 UR4, c[0x0][0x3e0] ;  /* 0x00007c00ff0477ac */ /* 0x000e620008000a00 */
[----:B------:R-:W-:-:S02]  /*82d0*/  LEA R42, R38, UR14, 0x5 ;  /* 0x0000000e262a7c11 */ /* 0x000fc4000f8e28ff */
[----:B------:R-:W-:Y:S02]  /*82e0*/  FSEL R38, RZ, -23, P2 ;  /* 0xc1b80000ff267808 */ /* 0x000fe40001000000 */
[----:B------:R-:W-:Y:S01]  /*82f0*/  SHF.L.U32 R79, R0, 0x4, RZ ;  /* 0x00000004004f7819 */ /* 0x000fe200000006ff */
[----:B------:R-:W-:Y:S01]  /*8300*/  IMAD R42, R43, 0x10, R42 ;  /* 0x000000102b2a7824 */ /* 0x000fe200078e022a */
[----:B------:R-:W2:Y:S02]  /*8310*/  LDC.64 R76, c[0x0][0x398] ;  /* 0x0000e600ff4c7b82 */ /* 0x000ea40000000a00 */
[----:B------:R-:W-:Y:S01]  /*8320*/  LOP3.LUT R79, R79, 0xff0, RZ, 0xc0, !PT ;  /* 0x00000ff04f4f7812 */ /* 0x000fe200078ec0ff */
[----:B------:R-:W3:Y:S05]  /*8330*/  @!P1 SYNCS.CCTL.IV [UR14+0xc000] ;  /* 0x00c00000ff0099b1 */ /* 0x000eea000800000e */
[----:B---3--:R-:W-:Y:S01]  /*8340*/  BAR.SYNC.DEFER_BLOCKING 0x0 ;  /* 0x0000000000007b1d */ /* 0x008fe20000010000 */
[----:B-1----:R-:W-:-:S05]  /*8350*/  UIMAD UR4, UR13, UR4, URZ ;  /* 0x000000040d0472a4 */ /* 0x002fca000f8e02ff */
[----:B------:R-:W1:Y:S02]  /*8360*/  @!P1 SYNCS.CCTL.IV [UR14+0xc008] ;  /* 0x00c00800ff0099b1 */ /* 0x000e64000800000e */
[----:B-1----:R1:W-:Y:S01]  /*8370*/  STSM.16.M88 [R37], R168 ;  /* 0x000000a825007844 */ /* 0x0023e20000000000 */
[----:B------:R-:W-:Y:S01]  /*8380*/  BAR.SYNC.DEFER_BLOCKING 0x0 ;  /* 0x0000000000007b1d */ /* 0x000fe20000010000 */
[----:B-1----:R-:W-:-:S05]  /*8390*/  @!P2 FMUL R168, R168, 8388608 ;  /* 0x4b000000a8a8a820 */ /* 0x002fca0000400000 */
[----:B------:R-:W1:Y:S01]  /*83a0*/  LDTM.x32 R4, tmem[UR15] ;  /* 0x0000000f000479ee */ /* 0x000e6200082c0000 */
[----:B------:R-:W-:-:S04]  /*83b0*/  IADD3 R40, PT, PT, R168, -0x3f3504f3, RZ ;  /* 0xc0cafb0da8287810 */ /* 0x000fc80007ffe0ff */
[----:B------:R-:W-:-:S04]  /*83c0*/  LOP3.LUT R40, R40, 0xff800000, RZ, 0xc0, !PT ;  /* 0xff80000028287812 */ /* 0x000fc800078ec0ff */
[-C--:B------:R-:W-:Y:S02]  /*83d0*/  I2FP.F32.S32 R41, R40.reuse ;  /* 0x0000002800297245 */ /* 0x080fe40000201400 */
[----:B------:R-:W-:Y:S01]  /*83e0*/  IADD3 R40, PT, PT, R168, -R40, RZ ;  /* 0x80000028a8287210 */ /* 0x000fe20007ffe0ff */
[----:B------:R-:W3:Y:S01]  /*83f0*/  LDSM.16.M88 R39, [R36+UR14] ;  /* 0x0000000e2427783b */ /* 0x000ee20008000000 */
[----:B------:R-:W-:-:S03]  /*8400*/  NOP ;  /* 0x0000000000007918 */ /* 0x000fc60000000000 */
[----:B------:R-:W-:Y:S01]  /*8410*/  FADD R40, R40, -1 ;  /* 0xbf80000028287421 */ /* 0x000fe20000000000 */
[----:B------:R-:W-:Y:S01]  /*8420*/  FFMA.FTZ R38, R41, 1.1920928955078125e-07, R38 ;  /* 0x3400000029267823 */ /* 0x000fe20000010026 */
[----:B-1----:R-:W-:Y:S01]  /*8430*/  BAR.SYNC.DEFER_BLOCKING 0x0 ;  /* 0x0000000000007b1d */ /* 0x002fe20000010000 */
[C---:B---3--:R-:W-:Y:S02]  /*8440*/  FSETP.GT.AND P1, PT, |R39|.reuse, 8.50705917302346158658e+37, PT ;  /* 0x7e8000002700780b */ /* 0x048fe40003f24200 */
[----:B------:R-:W-:-:S11]  /*8450*/  FSETP.GEU.AND P2, PT, |R39|, 1.175494350822287508e-38, PT ;  /* 0x008000002700780b */ /* 0x000fd60003f4e200 */
[----:B------:R-:W-:Y:S01]  /*8460*/  @P1 FMUL R39, R39, 0.25 ;  /* 0x3e80000027271820 */ /* 0x000fe20000400000 */
[----:B------:R-:W-:Y:S01]  /*8470*/  @P1 FMUL R4, R4, 0.25 ;  /* 0x3e80000004041820 */ /* 0x000fe20000400000 */
[----:B------:R-:W-:Y:S01]  /*8480*/  @P1 FMUL R5, R5, 0.25 ;  /* 0x3e80000005051820 */ /* 0x000fe20000400000 */
[----:B------:R-:W-:Y:S01]  /*8490*/  @P1 FMUL R6, R6, 0.25 ;  /* 0x3e80000006061820 */ /* 0x000fe20000400000 */
[----:B------:R-:W-:Y:S01]  /*84a0*/  @!P2 FMUL R39, R39, 16777216 ;  /* 0x4b8000002727a820 */ /* 0x000fe20000400000 */
[----:B------:R-:W-:Y:S01]  /*84b0*/  @P1 FMUL R7, R7, 0.25 ;  /* 0x3e80000007071820 */ /* 0x000fe20000400000 */
[----:B------:R-:W-:Y:S01]  /*84c0*/  @P1 FMUL R8, R8, 0.25 ;  /* 0x3e80000008081820 */ /* 0x000fe20000400000 */
[----:B------:R-:W-:Y:S01]  /*84d0*/  @P1 FMUL R9, R9, 0.25 ;  /* 0x3e80000009091820 */ /* 0x000fe20000400000 */
[----:B------:R-:W-:Y:S01]  /*84e0*/  @P1 FMUL R18, R18, 0.25 ;  /* 0x3e80000012121820 */ /* 0x000fe20000400000 */
[----:B------:R-:W-:Y:S01]  /*84f0*/  @P1 FMUL R19, R19, 0.25 ;  /* 0x3e80000013131820 */ /* 0x000fe20000400000 */
[----:B------:R-:W1:Y:S01]  /*8500*/  MUFU.RCP R39, R39 ;  /* 0x0000002700277308 */ /* 0x000e620000001000 */
[----:B------:R-:W-:Y:S01]  /*8510*/  @P1 FMUL R20, R20, 0.25 ;  /* 0x3e80000014141820 */ /* 0x000fe20000400000 */
[----:B------:R-:W-:Y:S01]  /*8520*/  @P1 FMUL R21, R21, 0.25 ;  /* 0x3e80000015151820 */ /* 0x000fe20000400000 */
[----:B------:R-:W-:Y:S01]  /*8530*/  @!P2 FMUL R4, R4, 16777216 ;  /* 0x4b8000000404a820 */ /* 0x000fe20000400000 */
[----:B------:R-:W-:Y:S01]  /*8540*/  @!P2 FMUL R5, R5, 16777216 ;  /* 0x4b8000000505a820 */ /* 0x000fe20000400000 */
[----:B------:R-:W-:Y:S01]  /*8550*/  @!P2 FMUL R6, R6, 16777216 ;  /* 0x4b8000000606a820 */ /* 0x000fe20000400000 */
[----:B------:R-:W-:Y:S01]  /*8560*/  @!P2 FMUL R7, R7, 16777216 ;  /* 0x4b8000000707a820 */ /* 0x000fe20000400000 */
[----:B------:R-:W-:Y:S01]  /*8570*/  @!P2 FMUL R8, R8, 16777216 ;  /* 0x4b8000000808a820 */ /* 0x000fe20000400000 */
[----:B------:R-:W-:Y:S01]  /*8580*/  @!P2 FMUL R9, R9, 16777216 ;  /* 0x4b8000000909a820 */ /* 0x000fe20000400000 */
[----:B------:R-:W-:Y:S01]  /*8590*/  @P1 FMUL R12, R12, 0.25 ;  /* 0x3e8000000c0c1820 */ /* 0x000fe20000400000 */
[----:B------:R-:W-:Y:S01]  /*85a0*/  @P1 FMUL R13, R13, 0.25 ;  /* 0x3e8000000d0d1820 */ /* 0x000fe20000400000 */
[----:B------:R-:W-:Y:S01]  /*85b0*/  @P1 FMUL R14, R14, 0.25 ;  /* 0x3e8000000e0e1820 */ /* 0x000fe20000400000 */
[----:B------:R-:W-:Y:S01]  /*85c0*/  @P1 FMUL R15, R15, 0.25 ;  /* 0x3e8000000f0f1820 */ /* 0x000fe20000400000 */
[----:B------:R-:W-:Y:S01]  /*85d0*/  @P1 FMUL R16, R16, 0.25 ;  /* 0x3e80000010101820 */ /* 0x000fe20000400000 */
[----:B------:R-:W-:Y:S01]  /*85e0*/  @P1 FMUL R17, R17, 0.25 ;  /* 0x3e80000011111820 */ /* 0x000fe20000400000 */
        /* <DEDUP_REMOVED lines=8> */
[C---:B-1----:R-:W-:Y:S01]  /*8670*/  FMUL R4, R39.reuse, R4 ;  /* 0x0000000427047220 */ /* 0x042fe20000400000 */
[C---:B------:R-:W-:Y:S01]  /*8680*/  FMUL R5, R39.reuse, R5 ;  /* 0x0000000527057220 */ /* 0x040fe20000400000 */
[C---:B------:R-:W-:Y:S01]  /*8690*/  FMUL R6, R39.reuse, R6 ;  /* 0x0000000627067220 */ /* 0x040fe20000400000 */
[C---:B------:R-:W-:Y:S01]  /*86a0*/  FMUL R7, R39.reuse, R7 ;  /* 0x0000000727077220 */ /* 0x040fe20000400000 */
[C---:B------:R-:W-:Y:S01]  /*86b0*/  FMUL R8, R39.reuse, R8 ;  /* 0x0000000827087220 */ /* 0x040fe20000400000 */
[----:B------:R-:W-:Y:S01]  /*86c0*/  FMUL R9, R39, R9 ;  /* 0x0000000927097220 */ /* 0x000fe20000400000 */
        /* <DEDUP_REMOVED lines=20> */
[C---:B------:R-:W-:Y:S01]  /*8810*/  FMUL R12, R39.reuse, R12 ;  /* 0x0000000c270c7220 */ /* 0x040fe20000400000 */
[C---:B------:R-:W-:Y:S01]  /*8820*/  FMUL R13, R39.reuse, R13 ;  /* 0x0000000d270d7220 */ /* 0x040fe20000400000 */
[C---:B------:R-:W-:Y:S01]  /*8830*/  FMUL R14, R39.reuse, R14 ;  /* 0x0000000e270e7220 */ /* 0x040fe20000400000 */
[C---:B------:R-:W-:Y:S01]  /*8840*/  FMUL R15, R39.reuse, R15 ;  /* 0x0000000f270f7220 */ /* 0x040fe20000400000 */
[C---:B------:R-:W-:Y:S01]  /*8850*/  FMUL R16, R39.reuse, R16 ;  /* 0x0000001027107220 */ /* 0x040fe20000400000 */
[----:B------:R-:W-:Y:S01]  /*8860*/  FMUL R17, R39, R17 ;  /* 0x0000001127117220 */ /* 0x000fe20000400000 */
[----:B------:R-:W-:Y:S01]  /*8870*/  F2FP.SATFINITE.E4M3.F32.PACK_AB_MERGE_C R4, R5, R4, RZ ;  /* 0x000000040504723e */ /* 0x000fe200048070ff */
[----:B------:R-:W-:Y:S01]  /*8880*/  @!P2 FMUL R10, R10, 16777216 ;  /* 0x4b8000000a0aa820 */ /* 0x000fe20000400000 */
[----:B------:R-:W-:Y:S01]  /*8890*/  F2FP.SATFINITE.E4M3.F32.PACK_AB_MERGE_C R6, R7, R6, RZ ;  /* 0x000000060706723e */ /* 0x000fe200048070ff */
[----:B------:R-:W-:Y:S01]  /*88a0*/  @!P2 FMUL R11, R11, 16777216 ;  /* 0x4b8000000b0ba820 */ /* 0x000fe20000400000 */
[----:B------:R-:W-:Y:S01]  /*88b0*/  F2FP.SATFINITE.E4M3.F32.PACK_AB_MERGE_C R8, R9, R8, RZ ;  /* 0x000000080908723e */ /* 0x000fe200048070ff */
        /* <DEDUP_REMOVED lines=8> */
[----:B------:R-:W-:Y:S01]  /*8940*/  @!P2 FMUL R28, R28, 16777216 ;  /* 0x4b8000001c1ca820 */ /* 0x000fe20000400000 */
[----:B------:R-:W-:Y:S01]  /*8950*/  @!P2 FMUL R29, R29, 16777216 ;  /* 0x4b8000001d1da820 */ /* 0x000fe20000400000 */
[----:B------:R-:W-:Y:S01]  /*8960*/  LOP3.LUT R19, R4, 0xffff, RZ, 0xc0, !PT ;  /* 0x0000ffff04137812 */ /* 0x000fe200078ec0ff */
[C---:B------:R-:W-:Y:S01]  /*8970*/  FMUL R10, R39.reuse, R10 ;  /* 0x0000000a270a7220 */ /* 0x040fe20000400000 */
[----:B------:R-:W-:Y:S01]  /*8980*/  LOP3.LUT R44, R6, 0xffff, RZ, 0xc0, !PT ;  /* 0x0000ffff062c7812 */ /* 0x000fe200078ec0ff */
[C---:B------:R-:W-:Y:S01]  /*8990*/  FMUL R11, R39.reuse, R11 ;  /* 0x0000000b270b7220 */ /* 0x040fe20000400000 */
[----:B------:R-:W-:Y:S01]  /*89a0*/  LOP3.LUT R21, R8, 0xffff, RZ, 0xc0, !PT ;  /* 0x0000ffff08157812 */ /* 0x000fe200078ec0ff */
[----:B------:R-:W-:Y:S01]  /*89b0*/  FMUL R26, R39, R26 ;  /* 0x0000001a271a7220 */ /* 0x000fe20000400000 */
[----:B------:R-:W-:Y:S01]  /*89c0*/  F2FP.SATFINITE.E4M3.F32.PACK_AB_MERGE_C R12, R13, R12, RZ ;  /* 0x0000000c0d0c723e */ /* 0x000fe200048070ff */
[----:B------:R-:W-:Y:S01]  /*89d0*/  FMUL R27, R39, R27 ;  /* 0x0000001b271b7220 */ /* 0x000fe20000400000 */
[----:B------:R-:W-:Y:S01]  /*89e0*/  F2FP.SATFINITE.E4M3.F32.PACK_AB_MERGE_C R14, R15, R14, RZ ;  /* 0x0000000e0f0e723e */ /* 0x000fe200048070ff */
[----:B------:R-:W-:Y:S01]  /*89f0*/  FMUL R28, R39, R28 ;  /* 0x0000001c271c7220 */ /* 0x000fe20000400000 */
[----:B------:R-:W-:Y:S01]  /*8a00*/  F2FP.SATFINITE.E4M3.F32.PACK_AB_MERGE_C R16, R17, R16, RZ ;  /* 0x000000101110723e */ /* 0x000fe200048070ff */
[----:B------:R-:W-:Y:S01]  /*8a10*/  FMUL R29, R39, R29 ;  /* 0x0000001d271d7220 */ /* 0x000fe20000400000 */
[----:B------:R-:W-:Y:S01]  /*8a20*/  F2FP.SATFINITE.E4M3.F32.PACK_AB_MERGE_C R22, R23, R22, RZ ;  /* 0x000000161716723e */ /* 0x000fe200048070ff */
[----:B------:R-:W-:Y:S01]  /*8a30*/  @P1 FMUL R30, R30, 0.25 ;  /* 0x3e8000001e1e1820 */ /* 0x000fe20000400000 */
[----:B------:R-:W-:Y:S01]  /*8a40*/  F2FP.SATFINITE.E4M3.F32.PACK_AB_MERGE_C R24, R25, R24, RZ ;  /* 0x000000181918723e */ /* 0x000fe200048070ff */
[----:B------:R-:W-:Y:S01]  /*8a50*/  @P1 FMUL R31, R31, 0.25 ;  /* 0x3e8000001f1f1820 */ /* 0x000fe20000400000 */
[----:B------:R-:W-:Y:S01]  /*8a60*/  PRMT R5, R21, 0x3340, R0 ;  /* 0x0000334015057816 */ /* 0x000fe20000000000 */
[----:B------:R-:W-:Y:S01]  /*8a70*/  @P1 FMUL R34, R34, 0.25 ;  /* 0x3e80000022221820 */ /* 0x000fe20000400000 */
[----:B------:R-:W-:Y:S01]  /*8a80*/  PRMT R4, R19, 0x3340, R44 ;  /* 0x0000334013047816 */ /* 0x000fe2000000002c */
[----:B------:R-:W-:Y:S01]  /*8a90*/  @P1 FMUL R35, R35, 0.25 ;  /* 0x3e80000023231820 */ /* 0x000fe20000400000 */
[----:B------:R-:W-:Y:S01]  /*8aa0*/  LOP3.LUT R23, R12, 0xffff, RZ, 0xc0, !PT ;  /* 0x0000ffff0c177812 */ /* 0x000fe200078ec0ff */
[----:B------:R-:W-:Y:S01]  /*8ab0*/  @P1 FMUL R32, R32, 0.25 ;  /* 0x3e80000020201820 */ /* 0x000fe20000400000 */
[----:B------:R-:W-:Y:S01]  /*8ac0*/  LOP3.LUT R14, R14, 0xffff, RZ, 0xc0, !PT ;  /* 0x0000ffff0e0e7812 */ /* 0x000fe200078ec0ff */
[----:B------:R-:W-:Y:S01]  /*8ad0*/  @P1 FMUL R33, R33, 0.25 ;  /* 0x3e80000021211820 */ /* 0x000fe20000400000 */
[----:B------:R-:W-:Y:S01]  /*8ae0*/  LOP3.LUT R25, R16, 0xffff, RZ, 0xc0, !PT ;  /* 0x0000ffff10197812 */ /* 0x000fe200078ec0ff */
[----:B------:R-:W-:Y:S01]  /*8af0*/  @!P2 FMUL R30, R30, 16777216 ;  /* 0x4b8000001e1ea820 */ /* 0x000fe20000400000 */
[----:B------:R-:W-:Y:S01]  /*8b00*/  F2FP.SATFINITE.E4M3.F32.PACK_AB_MERGE_C R10, R11, R10, RZ ;  /* 0x0000000a0b0a723e */ /* 0x000fe200048070ff */
[----:B------:R-:W-:Y:S01]  /*8b10*/  @!P2 FMUL R31, R31, 16777216 ;  /* 0x4b8000001f1fa820 */ /* 0x000fe20000400000 */
[----:B------:R-:W-:Y:S01]  /*8b20*/  PRMT R11, R4, 0x5410, R5 ;  /* 0x00005410040b7816 */ /* 0x000fe20000000005 */
[----:B------:R-:W-:Y:S01]  /*8b30*/  @!P2 FMUL R34, R34, 16777216 ;  /* 0x4b8000002222a820 */ /* 0x000fe20000400000 */
[----:B------:R-:W-:Y:S01]  /*8b40*/  F2FP.SATFINITE.E4M3.F32.PACK_AB_MERGE_C R26, R27, R26, RZ ;  /* 0x0000001a1b1a723e */ /* 0x000fe200048070ff */
[----:B------:R-:W-:Y:S01]  /*8b50*/  @!P2 FMUL R35, R35, 16777216 ;  /* 0x4b8000002323a820 */ /* 0x000fe20000400000 */
[----:B------:R-:W-:Y:S01]  /*8b60*/  F2FP.SATFINITE.E4M3.F32.PACK_AB_MERGE_C R28, R29, R28, RZ ;  /* 0x0000001c1d1c723e */ /* 0x000fe200048070ff */
[----:B------:R-:W-:Y:S01]  /*8b70*/  @!P2 FMUL R32, R32, 16777216 ;  /* 0x4b8000002020a820 */ /* 0x000fe20000400000 */
[----:B------:R-:W-:Y:S01]  /*8b80*/  PRMT R7, R25, 0x3340, R0 ;  /* 0x0000334019077816 */ /* 0x000fe20000000000 */
[----:B------:R-:W-:Y:S01]  /*8b90*/  @!P2 FMUL R33, R33, 16777216 ;  /* 0x4b8000002121a820 */ /* 0x000fe20000400000 */
[----:B------:R-:W-:Y:S01]  /*8ba0*/  PRMT R6, R23, 0x3340, R14 ;  /* 0x0000334017067816 */ /* 0x000fe2000000000e */
[C---:B------:R-:W-:Y:S01]  /*8bb0*/  FMUL R30, R39.reuse, R30 ;  /* 0x0000001e271e7220 */ /* 0x040fe20000400000 */
[----:B------:R-:W-:Y:S01]  /*8bc0*/  SHF.R.U32.HI R4, RZ, 0x8, R19 ;  /* 0x00000008ff047819 */ /* 0x000fe20000011613 */
[C---:B------:R-:W-:Y:S01]  /*8bd0*/  FMUL R31, R39.reuse, R31 ;  /* 0x0000001f271f7220 */ /* 0x040fe20000400000 */
[----:B------:R-:W-:Y:S01]  /*8be0*/  SHF.R.U32.HI R5, RZ, 0x8, R44 ;  /* 0x00000008ff057819 */ /* 0x000fe2000001162c */
[C---:B------:R-:W-:Y:S01]  /*8bf0*/  FMUL R34, R39.reuse, R34 ;  /* 0x0000002227227220 */ /* 0x040fe20000400000 */
[----:B------:R-:W-:Y:S01]  /*8c00*/  LOP3.LUT R20, R20, 0xffff, RZ, 0xc0, !PT ;  /* 0x0000ffff14147812 */ /* 0x000fe200078ec0ff */
[C---:B------:R-:W-:Y:S01]  /*8c10*/  FMUL R35, R39.reuse, R35 ;  /* 0x0000002327237220 */ /* 0x040fe20000400000 */
[----:B------:R-:W-:Y:S01]  /*8c20*/  LOP3.LUT R27, R22, 0xffff, RZ, 0xc0, !PT ;  /* 0x0000ffff161b7812 */ /* 0x000fe200078ec0ff */
[C---:B------:R-:W-:Y:S01]  /*8c30*/  FMUL R32, R39.reuse, R32 ;  /* 0x0000002027207220 */ /* 0x040fe20000400000 */
[----:B------:R-:W-:Y:S01]  /*8c40*/  LOP3.LUT R29, R24, 0xffff, RZ, 0xc0, !PT ;  /* 0x0000ffff181d7812 */ /* 0x000fe200078ec0ff */
[----:B------:R-:W-:Y:S01]  /*8c50*/  FMUL R33, R39, R33 ;  /* 0x0000002127217220 */ /* 0x000fe20000400000 */
[----:B------:R-:W-:Y:S01]  /*8c60*/  PRMT R13, R6, 0x5410, R7 ;  /* 0x00005410060d7816 */ /* 0x000fe20000000007 */
[----:B------:R-:W-:Y:S01]  /*8c70*/  IMAD.MOV.U32 R7, RZ, RZ, 0x3dc6b27f ;  /* 0x3dc6b27fff077424 */ /* 0x000fe200078e00ff */
[----:B------:R-:W-:-:S02]  /*8c80*/  LOP3.LUT R4, R4, 0xffff, RZ, 0xc0, !PT ;  /* 0x0000ffff04047812 */ /* 0x000fc400078ec0ff */
[----:B------:R-:W-:Y:S02]  /*8c90*/  LOP3.LUT R5, R5, 0xffff, RZ, 0xc0, !PT ;  /* 0x0000ffff05057812 */ /* 0x000fe400078ec0ff */
[----:B------:R-:W-:Y:S02]  /*8ca0*/  PRMT R9, R29, 0x3340, R0 ;  /* 0x000033401d097816 */ /* 0x000fe40000000000 */
[----:B------:R-:W-:Y:S02]  /*8cb0*/  PRMT R8, R20, 0x3340, R27 ;  /* 0x0000334014087816 */ /* 0x000fe4000000001b */
[----:B------:R-:W-:Y:S02]  /*8cc0*/  SHF.R.U32.HI R6, RZ, 0x8, R21 ;  /* 0x00000008ff067819 */ /* 0x000fe40000011615 */
[----:B------:R-:W-:Y:S01]  /*8cd0*/  PRMT R16, R4, 0x3340, R5 ;  /* 0x0000334004107816 */ /* 0x000fe20000000005 */
[----:B------:R-:W-:Y:S01]  /*8ce0*/  FFMA.FTZ R5, R40, R7, -0.16845393180847167969 ;  /* 0xbe2c7f3028057423 */ /* 0x000fe20000010007 */
[----:B------:R-:W-:-:S02]  /*8cf0*/  PRMT R15, R8, 0x5410, R9 ;  /* 0x00005410080f7816 */ /* 0x000fc40000000009 */
[----:B------:R-:W-:Y:S01]  /*8d00*/  LOP3.LUT R6, R6, 0xffff, RZ, 0xc0, !PT ;  /* 0x0000ffff06067812 */ /* 0x000fe200078ec0ff */
[C---:B------:R-:W-:Y:S01]  /*8d10*/  FFMA.FTZ R5, R40.reuse, R5, 0.1716887056827545166 ;  /* 0x3e2fcf2a28057423 */ /* 0x040fe20000010005 */
[----:B------:R-:W-:Y:S02]  /*8d20*/  SHF.R.U32.HI R7, RZ, 0x8, R25 ;  /* 0x00000008ff077819 */ /* 0x000fe40000011619 */
[----:B------:R-:W-:Y:S01]  /*8d30*/  SHF.R.U32.HI R8, RZ, 0x8, R20 ;  /* 0x00000008ff087819 */ /* 0x000fe20000011614 */
[C---:B------:R-:W-:Y:S01]  /*8d40*/  FFMA.FTZ R5, R40.reuse, R5, -0.17900948226451873779 ;  /* 0xbe374e4328057423 */ /* 0x040fe20000010005 */
[----:B------:R-:W-:Y:S02]  /*8d50*/  SHF.R.U32.HI R9, RZ, 0x8, R27 ;  /* 0x00000008ff097819 */ /* 0x000fe4000001161b */
[----:B------:R-:W-:Y:S01]  /*8d60*/  F2FP.SATFINITE.E4M3.F32.PACK_AB_MERGE_C R30, R31, R30, RZ ;  /* 0x0000001e1f1e723e */ /* 0x000fe200048070ff */
[----:B------:R-:W-:Y:S01]  /*8d70*/  FFMA.FTZ R5, R40, R5, 0.20512372255325317383 ;  /* 0x3e520bf428057423 */ /* 0x000fe20000010005 */
[----:B------:R-:W-:-:S02]  /*8d80*/  F2FP.SATFINITE.E4M3.F32.PACK_AB_MERGE_C R34, R35, R34, RZ ;  /* 0x000000222322723e */ /* 0x000fc400048070ff */
[----:B------:R-:W-:Y:S01]  /*8d90*/  PRMT R19, R6, 0x3340, R1 ;  /* 0x0000334006137816 */ /* 0x000fe20000000001 */
[----:B------:R-:W-:Y:S01]  /*8da0*/  FFMA.FTZ R5, R40, R5, -0.24046532809734344482 ;  /* 0xbe763c8b28057423 */ /* 0x000fe20000010005 */
[----:B------:R-:W-:Y:S02]  /*8db0*/  LOP3.LUT R7, R7, 0xffff, RZ, 0xc0, !PT ;  /* 0x0000ffff07077812 */ /* 0x000fe400078ec0ff */
[----:B------:R-:W-:Y:S01]  /*8dc0*/  LOP3.LUT R8, R8, 0xffff, RZ, 0xc0, !PT ;  /* 0x0000ffff08087812 */ /* 0x000fe200078ec0ff */
[C---:B------:R-:W-:Y:S01]  /*8dd0*/  FFMA.FTZ R5, R40.reuse, R5, 0.28857114911079406738 ;  /* 0x3e93bf9928057423 */ /* 0x040fe20000010005 */
[----:B------:R-:W-:Y:S02]  /*8de0*/  LOP3.LUT R9, R9, 0xffff, RZ, 0xc0, !PT ;  /* 0x0000ffff09097812 */ /* 0x000fe400078ec0ff */
[----:B------:R-:W-:Y:S01]  /*8df0*/  F2FP.SATFINITE.E4M3.F32.PACK_AB_MERGE_C R32, R33, R32, RZ ;  /* 0x000000202120723e */ /* 0x000fe200048070ff */
[----:B------:R-:W-:Y:S01]  /*8e00*/  FFMA.FTZ R5, R40, R5, -0.36067417263984680176 ;  /* 0xbeb8aa4928057423 */ /* 0x000fe20000010005 */
[----:B------:R-:W-:-:S02]  /*8e10*/  LOP3.LUT R28, R28, 0xffff, RZ, 0xc0, !PT ;  /* 0x0000ffff1c1c7812 */ /* 0x000fc400078ec0ff */
[----:B------:R-:W-:Y:S01]  /*8e20*/  LOP3.LUT R31, R30, 0xffff, RZ, 0xc0, !PT ;  /* 0x0000ffff1e1f7812 */ /* 0x000fe200078ec0ff */
[C---:B------:R-:W-:Y:S01]  /*8e30*/  FFMA.FTZ R5, R40.reuse, R5, 0.48089820146560668945 ;  /* 0x3ef6384a28057423 */ /* 0x040fe20000010005 */
[----:B------:R-:W-:Y:S02]  /*8e40*/  SHF.R.U32.HI R35, RZ, 0x7, R0 ;  /* 0x00000007ff237819 */ /* 0x000fe40000011600 */
[----:B------:R-:W-:Y:S01]  /*8e50*/  SHF.R.U32.HI R4, RZ, 0x8, R23 ;  /* 0x00000008ff047819 */ /* 0x000fe20000011617 */
[C---:B------:R-:W-:Y:S01]  /*8e60*/  FFMA.FTZ R5, R40.reuse, R5, -0.72134751081466674805 ;  /* 0xbf38aa3b28057423 */ /* 0x040fe20000010005 */
[----:B------:R-:W-:Y:S02]  /*8e70*/  SHF.R.U32.HI R6, RZ, 0x8, R14 ;  /* 0x00000008ff067819 */ /* 0x000fe4000001160e */
[----:B------:R-:W-:Y:S01]  /*8e80*/  PRMT R20, R7, 0x3340, R0 ;  /* 0x0000334007147816 */ /* 0x000fe20000000000 */
[----:B------:R-:W-:Y:S01]  /*8e90*/  FMUL R5, R40, R5 ;  /* 0x0000000528057220 */ /* 0x000fe20000400000 */
[----:B------:R-:W-:-:S02]  /*8ea0*/  PRMT R22, R8, 0x3340, R9 ;  /* 0x0000334008167816 */ /* 0x000fc40000000009 */
[----:B------:R-:W-:Y:S01]  /*8eb0*/  LOP3.LUT R33, R32, 0xffff, RZ, 0xc0, !PT ;  /* 0x0000ffff20217812 */ /* 0x000fe200078ec0ff */
[----:B------:R-:W-:Y:S01]  /*8ec0*/  FMUL R5, R40, R5 ;  /* 0x0000000528057220 */ /* 0x000fe20000400000 */
[----:B------:R-:W-:Y:S02]  /*8ed0*/  SGXT.U32 R35, R35, 0x1 ;  /* 0x000000012323781a */ /* 0x000fe40000000000 */
[----:B------:R-:W-:Y:S01]  /*8ee0*/  LOP3.LUT R21, R4, 0xffff, RZ, 0xc0, !PT ;  /* 0x0000ffff04157812 */ /* 0x000fe200078ec0ff */
[----:B------:R-:W-:Y:S01]  /*8ef0*/  FFMA.FTZ R5, R40, 1.4426950216293334961, R5 ;  /* 0x3fb8aa3b28057823 */ /* 0x000fe20000010005 */
[----:B------:R-:W-:Y:S02]  /*8f00*/  LOP3.LUT R6, R6, 0xffff, RZ, 0xc0, !PT ;  /* 0x0000ffff06067812 */ /* 0x000fe400078ec0ff */
[----:B------:R-:W-:Y:S01]  /*8f10*/  SHF.R.U32.HI R8, RZ, 0x8, R31 ;  /* 0x00000008ff087819 */ /* 0x000fe2000001161f */
[----:B------:R-:W-:Y:S01]  /*8f20*/  FADD R5, R38, R5 ;  /* 0x0000000526057221 */ /* 0x000fe20000000000 */
[----:B------:R-:W-:-:S02]  /*8f30*/  SHF.R.U32.HI R7, RZ, 0x8, R28 ;  /* 0x00000008ff077819 */ /* 0x000fc4000001161c */
[----:B------:R-:W-:Y:S01]  /*8f40*/  PRMT R21, R21, 0x3340, R6 ;  /* 0x0000334015157816 */ /* 0x000fe20000000006 */
[----:B0-----:R-:W-:Y:S01]  /*8f50*/  IMAD R6, R35, R70, RZ ;  /* 0x0000004623067224 */ /* 0x001fe200078e02ff */
[----:B------:R-:W-:Y:S02]  /*8f60*/  SHF.R.U32.HI R9, RZ, 0x8, R33 ;  /* 0x00000008ff097819 */ /* 0x000fe40000011621 */
[----:B------:R-:W-:Y:S02]  /*8f70*/  LOP3.LUT R8, R8, 0xffff, RZ, 0xc0, !PT ;  /* 0x0000ffff08087812 */ /* 0x000fe400078ec0ff */
[----:B------:R-:W-:Y:S02]  /*8f80*/  LOP3.LUT R23, R7, 0xffff, RZ, 0xc0, !PT ;  /* 0x0000ffff07177812 */ /* 0x000fe400078ec0ff */
[----:B------:R-:W-:Y:S02]  /*8f90*/  SHF.R.U32.HI R4, RZ, 0x8, R29 ;  /* 0x00000008ff047819 */ /* 0x000fe4000001161d */
[----:B------:R-:W-:-:S02]  /*8fa0*/  LOP3.LUT R9, R9, 0xffff, RZ, 0xc0, !PT ;  /* 0x0000ffff09097812 */ /* 0x000fc400078ec0ff */
[----:B------:R-:W-:Y:S01]  /*8fb0*/  PRMT R24, R23, 0x3340, R8 ;  /* 0x0000334017187816 */ /* 0x000fe20000000008 */
[----:B------:R-:W-:Y:S01]  /*8fc0*/  IMAD R8, R70, 0x2, R6 ;  /* 0x0000000246087824 */ /* 0x000fe200078e0206 */
[----:B------:R-:W-:Y:S02]  /*8fd0*/  LOP3.LUT R4, R4, 0xffff, RZ, 0xc0, !PT ;  /* 0x0000ffff04047812 */ /* 0x000fe400078ec0ff */
[----:B------:R-:W-:Y:S01]  /*8fe0*/  PRMT R25, R9, 0x3340, R0 ;  /* 0x0000334009197816 */ /* 0x000fe20000000000 */
[----:B------:R-:W-:Y:S01]  /*8ff0*/  IMAD R9, R70, 0x2, R8 ;  /* 0x0000000246097824 */ /* 0x000fe200078e0208 */
[----:B------:R-:W-:Y:S02]  /*9000*/  PRMT R17, R33, 0x3340, R0 ;  /* 0x0000334021117816 */ /* 0x000fe40000000000 */
[----:B------:R-:W-:Y:S02]  /*9010*/  PRMT R12, R28, 0x3340, R31 ;  /* 0x000033401c0c7816 */ /* 0x000fe4000000001f */
[----:B------:R-:W-:-:S02]  /*9020*/  PRMT R7, R4, 0x3340, R1 ;  /* 0x0000334004077816 */ /* 0x000fc40000000001 */
[----:B------:R-:W-:Y:S02]  /*9030*/  LOP3.LUT R4, R10, 0xffff, RZ, 0xc0, !PT ;  /* 0x0000ffff0a047812 */ /* 0x000fe400078ec0ff */
[----:B------:R-:W-:Y:S02]  /*9040*/  LEA R10, R70, R9, 0x1 ;  /* 0x00000009460a7211 */ /* 0x000fe400078e08ff */
[----:B------:R-:W-:Y:S02]  /*9050*/  LOP3.LUT R26, R26, 0xffff, RZ, 0xc0, !PT ;  /* 0x0000ffff1a1a7812 */ /* 0x000fe400078ec0ff */
[----:B------:R-:W-:Y:S02]  /*9060*/  PRMT R17, R12, 0x5410, R17 ;  /* 0x000054100c117816 */ /* 0x000fe40000000011 */
[----:B------:R-:W-:Y:S02]  /*9070*/  LOP3.LUT R18, R18, 0xffff, RZ, 0xc0, !PT ;  /* 0x0000ffff12127812 */ /* 0x000fe400078ec0ff */
[----:B------:R-:W-:-:S02]  /*9080*/  LOP3.LUT R34, R34, 0xffff, RZ, 0xc0, !PT ;  /* 0x0000ffff22227812 */ /* 0x000fc400078ec0ff */
[----:B------:R-:W-:Y:S01]  /*9090*/  PRMT R12, R11, 0x4210, R4 ;  /* 0x000042100b0c7816 */ /* 0x000fe20000000004 */
[C---:B------:R-:W-:Y:S01]  /*90a0*/  IMAD R11, R70.reuse, 0x2, R10 ;  /* 0x00000002460b7824 */ /* 0x040fe200078e020a */
[----:B------:R-:W-:Y:S02]  /*90b0*/  PRMT R14, R15, 0x4210, R26 ;  /* 0x000042100f0e7816 */ /* 0x000fe4000000001a */
[----:B------:R-:W-:Y:S01]  /*90c0*/  PRMT R13, R13, 0x4210, R18 ;  /* 0x000042100d0d7816 */ /* 0x000fe20000000012 */
[----:B------:R-:W-:Y:S01]  /*90d0*/  IMAD R23, R70, 0x2, R11 ;  /* 0x0000000246177824 */ /* 0x000fe200078e020b */
[----:B------:R-:W-:Y:S02]  /*90e0*/  PRMT R15, R17, 0x4210, R34 ;  /* 0x00004210110f7816 */ /* 0x000fe40000000022 */
[----:B------:R-:W-:Y:S02]  /*90f0*/  ISETP.GE.U32.AND P1, PT, R168, 0x7f800000, PT ;  /* 0x7f800000a800780c */ /* 0x000fe40003f26070 */
[----:B------:R-:W-:Y:S01]  /*9100*/  PRMT R17, R21, 0x5410, R20 ;  /* 0x0000541015117816 */ /* 0x000fe20000000014 */
[----:B------:R0:W-:Y:S01]  /*9110*/  STS.128 [R42], R12 ;  /* 0x0000000c2a007388 */ /* 0x0001e20000000c00 */
[----:B------:R-:W-:-:S02]  /*9120*/  PRMT R21, R22, 0x5410, R7 ;  /* 0x0000541016157816 */ /* 0x000fc40000000007 */
[----:B------:R-:W-:Y:S02]  /*9130*/  PRMT R19, R16, 0x5410, R19 ;  /* 0x0000541010137816 */ /* 0x000fe40000000013 */
[----:B------:R-:W-:Y:S02]  /*9140*/  FSETP.NEU.AND P2, PT, R168, RZ, PT ;  /* 0x000000ffa800720b */ /* 0x000fe40003f4d000 */
[----:B------:R-:W-:Y:S02]  /*9150*/  PRMT R16, R19, 0x5210, R4 ;  /* 0x0000521013107816 */ /* 0x000fe40000000004 */
[----:B------:R-:W-:Y:S02]  /*9160*/  PRMT R17, R17, 0x5210, R18 ;  /* 0x0000521011117816 */ /* 0x000fe40000000012 */
[----:B------:R-:W-:Y:S02]  /*9170*/  @P1 MOV R7, 0x7f800000 ;  /* 0x7f80000000071802 */ /* 0x000fe40000000f00 */
[----:B------:R-:W-:-:S02]  /*9180*/  PRMT R18, R21, 0x5210, R26 ;  /* 0x0000521015127816 */ /* 0x000fc4000000001a */
[----:B------:R-:W-:Y:S01]  /*9190*/  LOP3.LUT R0, R0, 0xff, RZ, 0xc0, !PT ;  /* 0x000000ff00007812 */ /* 0x000fe200078ec0ff */
[----:B------:R-:W-:Y:S01]  /*91a0*/  @P1 FFMA.FTZ R5, R168, R7, +INF ;  /* 0x7f800000a8051423 */ /* 0x000fe20000010007 */
[----:B0-----:R-:W-:Y:S01]  /*91b0*/  PRMT R13, R24, 0x5410, R25 ;  /* 0x00005410180d7816 */ /* 0x001fe20000000019 */
[----:B------:R-:W-:Y:S02]  /*91c0*/  IMAD R25, R70, 0x2, R23 ;  /* 0x0000000246197824 */ /* 0x000fe400078e0217 */
[----:B------:R-:W-:Y:S01]  /*91d0*/  IMAD R7, R2, UR5, RZ ;  /* 0x0000000502077c24 */ /* 0x000fe2000f8e02ff */
[----:B------:R-:W-:Y:S01]  /*91e0*/  FSEL R4, R5, -INF , P2 ;  /* 0xff80000005047808 */ /* 0x000fe20001000000 */
[----:B------:R-:W-:Y:S01]  /*91f0*/  IMAD R27, R70, 0x2, R25 ;  /* 0x00000002461b7824 */ /* 0x000fe200078e0219 */
[----:B------:R-:W-:Y:S01]  /*9200*/  USHF.R.S32.HI UR5, URZ, 0x1f, UR4 ;  /* 0x0000001fff057899 */ /* 0x000fe20008011404 */
[----:B------:R-:W-:Y:S02]  /*9210*/  PRMT R19, R13, 0x5210, R34 ;  /* 0x000052100d137816 */ /* 0x000fe40000000022 */
[----:B--2---:R-:W-:Y:S01]  /*9220*/  IADD3 R76, P1, P3, R7, UR4, R76 ;  /* 0x00000004074c7c10 */ /* 0x004fe2000fb3e04c */
[----:B------:R-:W-:Y:S01]  /*9230*/  FFMA R78, R4, 0.69314718246459960938, R3 ;  /* 0x3f317218044e7823 */ /* 0x000fe20000000003 */
[C---:B------:R-:W-:Y:S01]  /*9240*/  LEA R29, R70.reuse, R27, 0x1 ;  /* 0x0000001b461d7211 */ /* 0x040fe200078e08ff */
[----:B------:R0:W-:Y:S01]  /*9250*/  STS.128 [R42+0x800], R16 ;  /* 0x000800102a007388 */ /* 0x0001e20000000c00 */
[----:B------:R-:W-:Y:S01]  /*9260*/  SHF.R.S32.HI R12, RZ, 0x1f, R7 ;  /* 0x0000001fff0c7819 */ /* 0x000fe20000011407 */
[----:B------:R-:W1:Y:S02]  /*9270*/  LDCU UR4, c[0x0][0x3ec] ;  /* 0x00007d80ff0477ac */ /* 0x000e640008000800 */
[----:B------:R-:W-:Y:S01]  /*9280*/  IMAD R31, R70, 0x2, R29 ;  /* 0x00000002461f7824 */ /* 0x000fe200078e021d */
[----:B------:R-:W-:Y:S01]  /*9290*/  IADD3.X R80, PT, PT, R12, UR5, R77, P1, P3 ;  /* 0x000000050c507c10 */ /* 0x000fe20008fe644d */
[----:B------:R-:W-:Y:S01]  /*92a0*/  BAR.SYNC.DEFER_BLOCKING 0x0 ;  /* 0x0000000000007b1d */ /* 0x000fe20000010000 */
[----:B------:R-:W-:Y:S01]  /*92b0*/  IADD3 R12, P1, PT, R6, R76, RZ ;  /* 0x0000004c060c7210 */ /* 0x000fe20007f3e0ff */
[----:B------:R-:W-:-:S03]  /*92c0*/  IMAD R7, R70, 0x2, R31 ;  /* 0x0000000246077824 */ /* 0x000fc600078e021f */
[----:B------:R-:W-:Y:S01]  /*92d0*/  LEA.HI.X.SX32 R13, R6, R80, 0x1, P1 ;  /* 0x00000050060d7211 */ /* 0x000fe200008f0eff */
[----:B------:R-:W-:Y:S01]  /*92e0*/  IMAD R5, R70, 0x2, R7 ;  /* 0x0000000246057824 */ /* 0x000fe200078e0207 */
[----:B------:R-:W-:-:S03]  /*92f0*/  IADD3 R14, P1, PT, R8, R76, RZ ;  /* 0x0000004c080e7210 */ /* 0x000fc60007f3e0ff */
[----:B------:R-:W-:Y:S01]  /*9300*/  IMAD R3, R70, 0x2, R5 ;  /* 0x0000000246037824 */ /* 0x000fe200078e0205 */
[----:B------:R-:W-:Y:S02]  /*9310*/  LEA.HI.X.SX32 R15, R8, R80, 0x1, P1 ;  /* 0x00000050080f7211 */ /* 0x000fe400008f0eff */
[C---:B0-----:R-:W-:Y:S01]  /*9320*/  IADD3 R16, P2, PT, R9.reuse, R76, RZ ;  /* 0x0000004c09107210 */ /* 0x041fe20007f5e0ff */
[----:B-1----:R-:W-:Y:S01]  /*9330*/  UIMAD UR4, UR13, UR4, URZ ;  /* 0x000000040d0472a4 */ /* 0x002fe2000f8e02ff */
[----:B------:R-:W-:Y:S02]  /*9340*/  LEA R4, R70, R3, 0x1 ;  /* 0x0000000346047211 */ /* 0x000fe400078e08ff */
[----:B------:R-:W-:Y:S01]  /*9350*/  LEA.HI.X.SX32 R17, R9, R80, 0x1, P2 ;  /* 0x0000005009117211 */ /* 0x000fe200010f0eff */
[----:B------:R-:W-:Y:S01]  /*9360*/  USHF.L.U32 UR6, UR4, 0x2, URZ ;  /* 0x0000000204067899 */ /* 0x000fe200080006ff */
[-C--:B------:R-:W-:Y:S01]  /*9370*/  IADD3 R18, P3, PT, R10, R76.reuse, RZ ;  /* 0x0000004c0a127210 */ /* 0x080fe20007f7e0ff */
[----:B------:R-:W-:Y:S01]  /*9380*/  IMAD R6, R70, 0x2, R4 ;  /* 0x0000000246067824 */ /* 0x000fe200078e0204 */
[----:B------:R-:W-:Y:S01]  /*9390*/  IADD3 R20, P1, PT, R11, R76, RZ ;  /* 0x0000004c0b147210 */ /* 0x000fe20007f3e0ff */
[----:B------:R-:W-:Y:S01]  /*93a0*/  UIMAD.WIDE UR4, UR4, 0x4, URZ ;  /* 0x00000004040478a5 */ /* 0x000fe2000f8e02ff */
[----:B------:R-:W-:Y:S01]  /*93b0*/  LEA.HI.X.SX32 R19, R10, R80, 0x1, P3 ;  /* 0x000000500a137211 */ /* 0x000fe200018f0eff */
[----:B------:R-:W-:Y:S01]  /*93c0*/  IMAD R8, R70, 0x2, R6 ;  /* 0x0000000246087824 */ /* 0x000fe200078e0206 */
[----:B------:R-:W-:-:S02]  /*93d0*/  IADD3 R24, P3, PT, R25, R76, RZ ;  /* 0x0000004c19187210 */ /* 0x000fc40007f7e0ff */
[----:B------:R-:W-:Y:S02]  /*93e0*/  LEA.HI.X.SX32 R21, R11, R80, 0x1, P1 ;  /* 0x000000500b157211 */ /* 0x000fe400008f0eff */
[C---:B------:R-:W-:Y:S02]  /*93f0*/  LEA R9, R70.reuse, R8, 0x1 ;  /* 0x0000000846097211 */ /* 0x040fe400078e08ff */
[----:B------:R-:W-:Y:S02]  /*9400*/  LEA.HI.X.SX32 R25, R25, R80, 0x1, P3 ;  /* 0x0000005019197211 */ /* 0x000fe400018f0eff */
[-C--:B------:R-:W-:Y:S01]  /*9410*/  IADD3 R30, P3, PT, R31, R76.reuse, RZ ;  /* 0x0000004c1f1e7210 */ /* 0x080fe20007f7e0ff */
[C---:B------:R-:W-:Y:S01]  /*9420*/  IMAD R10, R70.reuse, 0x2, R9 ;  /* 0x00000002460a7824 */ /* 0x040fe200078e0209 */
[----:B------:R-:W-:Y:S02]  /*9430*/  IADD3 R22, P2, PT, R23, R76, RZ ;  /* 0x0000004c17167210 */ /* 0x000fe40007f5e0ff */
[----:B------:R-:W-:Y:S01]  /*9440*/  LEA.HI.X.SX32 R31, R31, R80, 0x1, P3 ;  /* 0x000000501f1f7211 */ /* 0x000fe200018f0eff */
[----:B------:R-:W-:Y:S01]  /*9450*/  IMAD R11, R70, 0x2, R10 ;  /* 0x00000002460b7824 */ /* 0x000fe200078e020a */
[----:B------:R-:W-:-:S02]  /*9460*/  IADD3 R38, P3, PT, R3, R76, RZ ;  /* 0x0000004c03267210 */ /* 0x000fc40007f7e0ff */
[----:B------:R-:W-:Y:S02]  /*9470*/  IADD3 R26, P1, PT, R27, R76, RZ ;  /* 0x0000004c1b1a7210 */ /* 0x000fe40007f3e0ff */
[C---:B------:R-:W-:Y:S02]  /*9480*/  LEA R53, R70.reuse, R11, 0x1 ;  /* 0x0000000b46357211 */ /* 0x040fe400078e08ff */
[-C--:B------:R-:W-:Y:S02]  /*9490*/  LEA.HI.X.SX32 R39, R3, R80.reuse, 0x1, P3 ;  /* 0x0000005003277211 */ /* 0x080fe400018f0eff */
[-C--:B------:R-:W-:Y:S01]  /*94a0*/  LEA.HI.X.SX32 R23, R23, R80.reuse, 0x1, P2 ;  /* 0x0000005017177211 */ /* 0x080fe200010f0eff */
[C---:B------:R-:W-:Y:S01]  /*94b0*/  IMAD R55, R70.reuse, 0x2, R53 ;  /* 0x0000000246377824 */ /* 0x040fe200078e0235 */
[----:B------:R-:W-:Y:S02]  /*94c0*/  LEA.HI.X.SX32 R27, R27, R80, 0x1, P1 ;  /* 0x000000501b1b7211 */ /* 0x000fe400008f0eff */
[-C--:B------:R-:W-:Y:S01]  /*94d0*/  IADD3 R28, P2, PT, R29, R76.reuse, RZ ;  /* 0x0000004c1d1c7210 */ /* 0x080fe20007f5e0ff */
[----:B------:R-:W-:Y:S01]  /*94e0*/  IMAD R3, R70, 0x2, R55 ;  /* 0x0000000246037824 */ /* 0x000fe200078e0237 */
[----:B------:R-:W-:-:S02]  /*94f0*/  IADD3 R32, P1, PT, R7, R76, RZ ;  /* 0x0000004c07207210 */ /* 0x000fc40007f3e0ff */
[----:B------:R-:W-:Y:S02]  /*9500*/  IADD3 R44, P3, PT, R8, R76, RZ ;  /* 0x0000004c082c7210 */ /* 0x000fe40007f7e0ff */
[----:B------:R-:W-:Y:S02]  /*9510*/  LEA R59, R70, R3, 0x1 ;  /* 0x00000003463b7211 */ /* 0x000fe400078e08ff */
[-C--:B------:R-:W-:Y:S02]  /*9520*/  LEA.HI.X.SX32 R29, R29, R80.reuse, 0x1, P2 ;  /* 0x000000501d1d7211 */ /* 0x080fe400010f0eff */
[----:B------:R-:W-:Y:S02]  /*9530*/  LEA.HI.X.SX32 R33, R7, R80, 0x1, P1 ;  /* 0x0000005007217211 */ /* 0x000fe400008f0eff */
[-C--:B------:R-:W-:Y:S02]  /*9540*/  IADD3 R34, P2, PT, R5, R76.reuse, RZ ;  /* 0x0000004c05227210 */ /* 0x080fe40007f5e0ff */
[----:B------:R-:W-:-:S02]  /*9550*/  IADD3 R40, P1, PT, R4, R76, RZ ;  /* 0x0000004c04287210 */ /* 0x000fc40007f3e0ff */
[-C--:B------:R-:W-:Y:S01]  /*9560*/  LEA.HI.X.SX32 R45, R8, R80.reuse, 0x1, P3 ;  /* 0x00000050082d7211 */ /* 0x080fe200018f0eff */
[----:B------:R-:W-:Y:S01]  /*9570*/  IMAD R8, R70, 0x2, R59 ;  /* 0x0000000246087824 */ /* 0x000fe200078e023b */
[-C--:B------:R-:W-:Y:S02]  /*9580*/  LEA.HI.X.SX32 R35, R5, R80.reuse, 0x1, P2 ;  /* 0x0000005005237211 */ /* 0x080fe400010f0eff */
[----:B------:R-:W-:Y:S01]  /*9590*/  LEA.HI.X.SX32 R41, R4, R80, 0x1, P1 ;  /* 0x0000005004297211 */ /* 0x000fe200008f0eff */
[----:B------:R-:W-:Y:S01]  /*95a0*/  IMAD R63, R70, 0x2, R8 ;  /* 0x00000002463f7824 */ /* 0x000fe200078e0208 */
[CC--:B------:R-:W-:Y:S02]  /*95b0*/  IADD3 R42, P2, PT, R6.reuse, R76.reuse, RZ ;  /* 0x0000004c062a7210 */ /* 0x0c0fe40007f5e0ff */
[----:B------:R-:W-:Y:S02]  /*95c0*/  IADD3 R46, P1, PT, R9, R76, RZ ;  /* 0x0000004c092e7210 */ /* 0x000fe40007f3e0ff */
[----:B------:R-:W-:-:S02]  /*95d0*/  LEA.HI.X.SX32 R43, R6, R80, 0x1, P2 ;  /* 0x00000050062b7211 */ /* 0x000fc400010f0eff */
[----:B------:R-:W-:Y:S01]  /*95e0*/  IADD3 R50, P3, PT, R11, R76, RZ ;  /* 0x0000004c0b327210 */ /* 0x000fe20007f7e0ff */
[----:B------:R-:W0:Y:S01]  /*95f0*/  LDS.128 R4, [R79+UR14] ;  /* 0x0000000e4f047984 */ /* 0x000e220008000c00 */
[----:B------:R-:W-:Y:S02]  /*9600*/  LEA.HI.X.SX32 R47, R9, R80, 0x1, P1 ;  /* 0x00000050092f7211 */ /* 0x000fe400008f0eff */
[----:B------:R-:W-:Y:S02]  /*9610*/  IADD3 R48, P2, PT, R10, R76, RZ ;  /* 0x0000004c0a307210 */ /* 0x000fe40007f5e0ff */
[----:B------:R-:W-:Y:S02]  /*9620*/  LEA R9, R70, R63, 0x1 ;  /* 0x0000003f46097211 */ /* 0x000fe400078e08ff */
[-C--:B------:R-:W-:Y:S02]  /*9630*/  LEA.HI.X.SX32 R51, R11, R80.reuse, 0x1, P3 ;  /* 0x000000500b337211 */ /* 0x080fe400018f0eff */
[----:B------:R-:W-:Y:S01]  /*9640*/  LEA.HI.X.SX32 R49, R10, R80, 0x1, P2 ;  /* 0x000000500a317211 */ /* 0x000fe200010f0eff */
[----:B------:R-:W-:Y:S01]  /*9650*/  IMAD R10, R70, 0x2, R9 ;  /* 0x00000002460a7824 */ /* 0x000fe200078e0209 */
[----:B------:R-:W-:-:S02]  /*9660*/  IADD3 R56, P3, PT, R3, R76, RZ ;  /* 0x0000004c03387210 */ /* 0x000fc40007f7e0ff */
[----:B------:R-:W-:Y:S02]  /*9670*/  IADD3 R54, P2, PT, R55, R76, RZ ;  /* 0x0000004c37367210 */ /* 0x000fe40007f5e0ff */
[-C--:B------:R-:W-:Y:S01]  /*9680*/  LEA.HI.X.SX32 R57, R3, R80.reuse, 0x1, P3 ;  /* 0x0000005003397211 */ /* 0x080fe200018f0eff */
[----:B------:R-:W-:Y:S01]  /*9690*/  IMAD R3, R70, 0x2, R10 ;  /* 0x0000000246037824 */ /* 0x000fe200078e020a */
[----:B------:R-:W-:Y:S02]  /*96a0*/  LEA.HI.X.SX32 R55, R55, R80, 0x1, P2 ;  /* 0x0000005037377211 */ /* 0x000fe400010f0eff */
[-C--:B------:R-:W-:Y:S02]  /*96b0*/  IADD3 R52, P1, PT, R53, R76.reuse, RZ ;  /* 0x0000004c35347210 */ /* 0x080fe40007f3e0ff */
[----:B------:R-:W-:Y:S02]  /*96c0*/  IADD3 R60, P2, PT, R8, R76, RZ ;  /* 0x0000004c083c7210 */ /* 0x000fe40007f5e0ff */
[----:B------:R-:W-:-:S02]  /*96d0*/  LEA R11, R70, R3, 0x1 ;  /* 0x00000003460b7211 */ /* 0x000fc400078e08ff */
[----:B------:R-:W-:Y:S02]  /*96e0*/  LEA.HI.X.SX32 R53, R53, R80, 0x1, P1 ;  /* 0x0000005035357211 */ /* 0x000fe400008f0eff */
[----:B------:R-:W-:Y:S02]  /*96f0*/  IADD3 R62, P3, PT, R63, R76, RZ ;  /* 0x0000004c3f3e7210 */ /* 0x000fe40007f7e0ff */
[----:B------:R-:W-:Y:S01]  /*9700*/  LEA.HI.X.SX32 R61, R8, R80, 0x1, P2 ;  /* 0x00000050083d7211 */ /* 0x000fe200010f0eff */
[C---:B------:R-:W-:Y:S01]  /*9710*/  IMAD R8, R70.reuse, 0x2, R11 ;  /* 0x0000000246087824 */ /* 0x040fe200078e020b */
[----:B------:R-:W-:Y:S02]  /*9720*/  IADD3 R58, P1, PT, R59, R76, RZ ;  /* 0x0000004c3b3a7210 */ /* 0x000fe40007f3e0ff */
[-C--:B------:R-:W-:Y:S01]  /*9730*/  LEA.HI.X.SX32 R63, R63, R80.reuse, 0x1, P3 ;  /* 0x000000503f3f7211 */ /* 0x080fe200018f0eff */
[----:B------:R-:W-:Y:S01]  /*9740*/  IMAD R75, R70, 0x2, R8 ;  /* 0x00000002464b7824 */ /* 0x000fe200078e0208 */
[----:B------:R-:W-:-:S02]  /*9750*/  LEA.HI.X.SX32 R59, R59, R80, 0x1, P1 ;  /* 0x000000503b3b7211 */ /* 0x000fc400008f0eff */
[-C--:B------:R-:W-:Y:S02]  /*9760*/  IADD3 R68, P3, PT, R3, R76.reuse, RZ ;  /* 0x0000004c03447210 */ /* 0x080fe40007f7e0ff */
[-C--:B------:R-:W-:Y:S02]  /*9770*/  IADD3 R64, P1, PT, R9, R76.reuse, RZ ;  /* 0x0000004c09407210 */ /* 0x080fe40007f3e0ff */
[C---:B------:R-:W-:Y:S02]  /*9780*/  IADD3 R66, P2, PT, R10.reuse, R76, RZ ;  /* 0x0000004c0a427210 */ /* 0x040fe40007f5e0ff */
[-C--:B------:R-:W-:Y:S02]  /*9790*/  LEA.HI.X.SX32 R69, R3, R80.reuse, 0x1, P3 ;  /* 0x0000005003457211 */ /* 0x080fe400018f0eff */
[-C--:B------:R-:W-:Y:S02]  /*97a0*/  LEA.HI.X.SX32 R65, R9, R80.reuse, 0x1, P1 ;  /* 0x0000005009417211 */ /* 0x080fe400008f0eff */
[----:B------:R-:W-:-:S02]  /*97b0*/  LEA.HI.X.SX32 R67, R10, R80, 0x1, P2 ;  /* 0x000000500a437211 */ /* 0x000fc400010f0eff */
[----:B------:R-:W-:Y:S02]  /*97c0*/  LEA R3, R70, R75, 0x1 ;  /* 0x0000004b46037211 */ /* 0x000fe400078e08ff */
[CC--:B------:R-:W-:Y:S02]  /*97d0*/  IADD3 R70, P1, PT, R11.reuse, R76.reuse, RZ ;  /* 0x0000004c0b467210 */ /* 0x0c0fe40007f3e0ff */
[C---:B------:R-:W-:Y:S02]  /*97e0*/  IADD3 R72, P2, PT, R8.reuse, R76, RZ ;  /* 0x0000004c08487210 */ /* 0x040fe40007f5e0ff */
[-C--:B------:R-:W-:Y:S02]  /*97f0*/  LEA.HI.X.SX32 R71, R11, R80.reuse, 0x1, P1 ;  /* 0x000000500b477211 */ /* 0x080fe400008f0eff */
[----:B------:R-:W-:Y:S02]  /*9800*/  LEA.HI.X.SX32 R73, R8, R80, 0x1, P2 ;  /* 0x0000005008497211 */ /* 0x000fe400010f0eff */
[----:B------:R1:W2:Y:S01]  /*9810*/  LDS.128 R8, [R79+UR14+0x1000] ;  /* 0x0010000e4f087984 */ /* 0x0002a20008000c00 */
[----:B0-----:R-:W-:-:S02]  /*9820*/  PRMT R103, R4, 0x7770, RZ ;  /* 0x0000777004677816 */ /* 0x001fc400000000ff */
[C---:B------:R-:W-:Y:S02]  /*9830*/  PRMT R101, R4.reuse, 0x7771, RZ ;  /* 0x0000777104657816 */ /* 0x040fe400000000ff */
[C---:B------:R-:W-:Y:S01]  /*9840*/  PRMT R99, R4.reuse, 0x7772, RZ ;  /* 0x0000777204637816 */ /* 0x040fe200000000ff */
[----:B------:R-:W-:Y:S01]  /*9850*/  STG.E.U8 desc[UR28][R12.64], R103 ;  /* 0x000000670c007986 */ /* 0x000fe2000c10111c */
[----:B------:R-:W-:Y:S02]  /*9860*/  PRMT R97, R4, 0x7773, RZ ;  /* 0x0000777304617816 */ /* 0x000fe400000000ff */
[----:B------:R-:W-:Y:S01]  /*9870*/  PRMT R95, R5, 0x7770, RZ ;  /* 0x00007770055f7816 */ /* 0x000fe200000000ff */
[----:B------:R-:W-:Y:S01]  /*9880*/  STG.E.U8 desc[UR28][R14.64], R101 ;  /* 0x000000650e007986 */ /* 0x000fe2000c10111c */
[-C--:B------:R-:W-:Y:S02]  /*9890*/  IADD3 R74, P3, PT, R75, R76.reuse, RZ ;  /* 0x0000004c4b4a7210 */ /* 0x080fe40007f7e0ff */
[----:B------:R-:W-:Y:S01]  /*98a0*/  PRMT R93, R5, 0x7771, RZ ;  /* 0x00007771055d7816 */ /* 0x000fe200000000ff */
[----:B------:R-:W-:Y:S01]  /*98b0*/  STG.E.U8 desc[UR28][R16.64], R99 ;  /* 0x0000006310007986 */ /* 0x000fe2000c10111c */
[----:B------:R-:W-:-:S02]  /*98c0*/  IADD3 R76, P4, PT, R3, R76, RZ ;  /* 0x0000004c034c7210 */ /* 0x000fc40007f9e0ff */
[C---:B------:R-:W-:Y:S01]  /*98d0*/  PRMT R91, R5.reuse, 0x7772, RZ ;  /* 0x00007772055b7816 */ /* 0x040fe200000000ff */
[----:B------:R-:W-:Y:S01]  /*98e0*/  STG.E.U8 desc[UR28][R18.64], R97 ;  /* 0x0000006112007986 */ /* 0x000fe2000c10111c */
[----:B------:R-:W-:Y:S02]  /*98f0*/  PRMT R89, R5, 0x7773, RZ ;  /* 0x0000777305597816 */ /* 0x000fe400000000ff */
[C---:B------:R-:W-:Y:S01]  /*9900*/  PRMT R87, R6.reuse, 0x7770, RZ ;  /* 0x0000777006577816 */ /* 0x040fe200000000ff */
[----:B------:R-:W-:Y:S01]  /*9910*/  STG.E.U8 desc[UR28][R20.64], R95 ;  /* 0x0000005f14007986 */ /* 0x000fe2000c10111c */
[C---:B------:R-:W-:Y:S02]  /*9920*/  PRMT R85, R6.reuse, 0x7771, RZ ;  /* 0x0000777106557816 */ /* 0x040fe400000000ff */
[----:B------:R-:W-:Y:S01]  /*9930*/  LEA.HI.X.SX32 R77, R3, R80, 0x1, P4 ;  /* 0x00000050034d7211 */ /* 0x000fe200020f0eff */
[----:B------:R2:W-:Y:S01]  /*9940*/  STG.E.U8 desc[UR28][R22.64], R93 ;  /* 0x0000005d16007986 */ /* 0x0005e2000c10111c */
[----:B------:R-:W-:-:S02]  /*9950*/  PRMT R83, R6, 0x7772, RZ ;  /* 0x0000777206537816 */ /* 0x000fc400000000ff */
[----:B------:R-:W-:Y:S01]  /*9960*/  PRMT R81, R6, 0x7773, RZ ;  /* 0x0000777306517816 */ /* 0x000fe200000000ff */
[----:B------:R0:W-:Y:S01]  /*9970*/  STG.E.U8 desc[UR28][R24.64], R91 ;  /* 0x0000005b18007986 */ /* 0x0001e2000c10111c */
[C---:B------:R-:W-:Y:S02]  /*9980*/  PRMT R3, R7.reuse, 0x7773, RZ ;  /* 0x0000777307037816 */ /* 0x040fe400000000ff */
[C---:B------:R-:W-:Y:S01]  /*9990*/  PRMT R5, R7.reuse, 0x7772, RZ ;  /* 0x0000777207057816 */ /* 0x040fe200000000ff */
[----:B------:R3:W-:Y:S01]  /*99a0*/  STG.E.U8 desc[UR28][R26.64], R89 ;  /* 0x000000591a007986 */ /* 0x0007e2000c10111c */
[C---:B-1----:R-:W-:Y:S02]  /*99b0*/  PRMT R79, R7.reuse, 0x7771, RZ ;  /* 0x00007771074f7816 */ /* 0x042fe400000000ff */
[----:B------:R-:W-:Y:S01]  /*99c0*/  PRMT R7, R7, 0x7770, RZ ;  /* 0x0000777007077816 */ /* 0x000fe200000000ff */
[----:B------:R1:W-:Y:S01]  /*99d0*/  STG.E.U8 desc[UR28][R28.64], R87 ;  /* 0x000000571c007986 */ /* 0x0003e2000c10111c */
[----:B------:R-:W-:-:S02]  /*99e0*/  LEA.HI.X.SX32 R75, R75, R80, 0x1, P3 ;  /* 0x000000504b4b7211 */ /* 0x000fc400018f0eff */
[C---:B--2---:R-:W-:Y:S01]  /*99f0*/  PRMT R93, R8.reuse, 0x7773, RZ ;  /* 0x00007773085d7816 */ /* 0x044fe200000000ff */
[----:B------:R-:W-:Y:S01]  /*9a00*/  STG.E.U8 desc[UR28][R30.64], R85 ;  /* 0x000000551e007986 */ /* 0x000fe2000c10111c */
[C---:B0-----:R-:W-:Y:S02]  /*9a10*/  PRMT R91, R8.reuse, 0x7772, RZ ;  /* 0x00007772085b7816 */ /* 0x041fe400000000ff */
[C---:B------:R-:W-:Y:S01]  /*9a20*/  PRMT R25, R9.reuse, 0x7770, RZ ;  /* 0x0000777009197816 */ /* 0x040fe200000000ff */
[----:B------:R-:W-:Y:S01]  /*9a30*/  STG.E.U8 desc[UR28][R32.64], R83 ;  /* 0x0000005320007986 */ /* 0x000fe2000c10111c */
[C---:B---3--:R-:W-:Y:S02]  /*9a40*/  PRMT R27, R8.reuse, 0x7771, RZ ;  /* 0x00007771081b7816 */ /* 0x048fe400000000ff */
[----:B------:R-:W-:Y:S01]  /*9a50*/  PRMT R23, R9, 0x7771, RZ ;  /* 0x0000777109177816 */ /* 0x000fe200000000ff */
[----:B------:R-:W-:Y:S01]  /*9a60*/  STG.E.U8 desc[UR28][R34.64], R81 ;  /* 0x0000005122007986 */ /* 0x000fe2000c10111c */
[----:B-1----:R-:W-:-:S02]  /*9a70*/  PRMT R29, R8, 0x7770, RZ ;  /* 0x00007770081d7816 */ /* 0x002fc400000000ff */
[C---:B------:R-:W-:Y:S01]  /*9a80*/  PRMT R21, R9.reuse, 0x7772, RZ ;  /* 0x0000777209157816 */ /* 0x040fe200000000ff */
[----:B------:R0:W-:Y:S01]  /*9a90*/  STG.E.U8 desc[UR28][R38.64], R7 ;  /* 0x0000000726007986 */ /* 0x0001e2000c10111c */
[----:B------:R-:W-:Y:S02]  /*9aa0*/  PRMT R19, R9, 0x7773, RZ ;  /* 0x0000777309137816 */ /* 0x000fe400000000ff */
[C---:B------:R-:W-:Y:S01]  /*9ab0*/  PRMT R17, R10.reuse, 0x7770, RZ ;  /* 0x000077700a117816 */ /* 0x040fe200000000ff */
[----:B------:R-:W-:Y:S01]  /*9ac0*/  STG.E.U8 desc[UR28][R40.64], R79 ;  /* 0x0000004f28007986 */ /* 0x000fe2000c10111c */
[C---:B------:R-:W-:Y:S02]  /*9ad0*/  PRMT R15, R10.reuse, 0x7771, RZ ;  /* 0x000077710a0f7816 */ /* 0x040fe400000000ff */
[C---:B------:R-:W-:Y:S01]  /*9ae0*/  PRMT R13, R10.reuse, 0x7772, RZ ;  /* 0x000077720a0d7816 */ /* 0x040fe200000000ff */
[----:B------:R1:W-:Y:S01]  /*9af0*/  STG.E.U8 desc[UR28][R42.64], R5 ;  /* 0x000000052a007986 */ /* 0x0003e2000c10111c */
[----:B------:R-:W-:-:S02]  /*9b00*/  PRMT R9, R10, 0x7773, RZ ;  /* 0x000077730a097816 */ /* 0x000fc400000000ff */
[----:B------:R-:W-:Y:S01]  /*9b10*/  ISETP.GE.U32.AND P1, PT, R0, 0x80, PT ;  /* 0x000000800000780c */ /* 0x000fe20003f26070 */
[----:B------:R2:W-:Y:S01]  /*9b20*/  STG.E.U8 desc[UR28][R44.64], R3 ;  /* 0x000000032c007986 */ /* 0x0005e2000c10111c */
[C---:B0-----:R-:W-:Y:S01]  /*9b30*/  PRMT R7, R11.reuse, 0x7771, RZ ;  /* 0x000077710b077816 */ /* 0x041fe200000000ff */
[----:B------:R-:W-:Y:S02]  /*9b40*/  IMAD.HI R0, R2, 0x4, RZ ;  /* 0x0000000402007827 */ /* 0x000fe400078e02ff */
[----:B------:R-:W-:Y:S04]  /*9b50*/  STG.E.U8 desc[UR28][R46.64], R29 ;  /* 0x0000001d2e007986 */ /* 0x000fe8000c10111c */
[----:B------:R-:W-:Y:S01]  /*9b60*/  STG.E.U8 desc[UR28][R48.64], R27 ;  /* 0x0000001b30007986 */ /* 0x000fe2000c10111c */
[----:B-1----:R-:W-:-:S03]  /*9b70*/  PRMT R5, R11, 0x7772, RZ ;  /* 0x000077720b057816 */ /* 0x002fc600000000ff */
[----:B------:R-:W-:Y:S01]  /*9b80*/  STG.E.U8 desc[UR28][R50.64], R91 ;  /* 0x0000005b32007986 */ /* 0x000fe2000c10111c */
[C---:B--2---:R-:W-:Y:S02]  /*9b90*/  PRMT R3, R11.reuse, 0x7773, RZ ;  /* 0x000077730b037816 */ /* 0x044fe400000000ff */
[----:B------:R-:W-:Y:S01]  /*9ba0*/  PRMT R11, R11, 0x7770, RZ ;  /* 0x000077700b0b7816 */ /* 0x000fe200000000ff */
[----:B------:R-:W-:Y:S04]  /*9bb0*/  STG.E.U8 desc[UR28][R52.64], R93 ;  /* 0x0000005d34007986 */ /* 0x000fe8000c10111c */
[----:B------:R-:W-:Y:S04]  /*9bc0*/  STG.E.U8 desc[UR28][R54.64], R25 ;  /* 0x0000001936007986 */ /* 0x000fe8000c10111c */
[----:B------:R-:W-:Y:S04]  /*9bd0*/  STG.E.U8 desc[UR28][R56.64], R23 ;  /* 0x0000001738007986 */ /* 0x000fe8000c10111c */
[----:B------:R-:W-:Y:S04]  /*9be0*/  STG.E.U8 desc[UR28][R58.64], R21 ;  /* 0x000000153a007986 */ /* 0x000fe8000c10111c */
[----:B------:R-:W-:Y:S04]  /*9bf0*/  STG.E.U8 desc[UR28][R60.64], R19 ;  /* 0x000000133c007986 */ /* 0x000fe8000c10111c */
[----:B------:R-:W-:Y:S04]  /*9c00*/  STG.E.U8 desc[UR28][R62.64], R17 ;  /* 0x000000113e007986 */ /* 0x000fe8000c10111c */
[----:B------:R-:W-:Y:S04]  /*9c10*/  STG.E.U8 desc[UR28][R64.64], R15 ;  /* 0x0000000f40007986 */ /* 0x000fe8000c10111c */
[----:B------:R0:W-:Y:S04]  /*9c20*/  STG.E.U8 desc[UR28][R66.64], R13 ;  /* 0x0000000d42007986 */ /* 0x0001e8000c10111c */
[----:B------:R-:W-:Y:S04]  /*9c30*/  STG.E.U8 desc[UR28][R68.64], R9 ;  /* 0x0000000944007986 */ /* 0x000fe8000c10111c */
[----:B------:R-:W-:Y:S04]  /*9c40*/  STG.E.U8 desc[UR28][R70.64], R11 ;  /* 0x0000000b46007986 */ /* 0x000fe8000c10111c */
[----:B------:R-:W-:Y:S01]  /*9c50*/  STG.E.U8 desc[UR28][R72.64], R7 ;  /* 0x0000000748007986 */ /* 0x000fe2000c10111c */
[----:B0-----:R-:W0:Y:S03]  /*9c60*/  LDC.64 R12, c[0x0][0x3a0] ;  /* 0x0000e800ff0c7b82 */ /* 0x001e260000000a00 */
[----:B------:R-:W-:Y:S04]  /*9c70*/  STG.E.U8 desc[UR28][R74.64], R5 ;  /* 0x000000054a007986 */ /* 0x000fe8000c10111c */
[----:B------:R1:W-:Y:S01]  /*9c80*/  STG.E.U8 desc[UR28][R76.64], R3 ;  /* 0x000000034c007986 */ /* 0x0003e2000c10111c */
[----:B------:R-:W-:Y:S01]  /*9c90*/  BAR.SYNC.DEFER_BLOCKING 0x0 ;  /* 0x0000000000007b1d */ /* 0x000fe20000010000 */
[----:B-1----:R-:W-:-:S05]  /*9ca0*/  IMAD.SHL.U32 R3, R2, 0x4, RZ ;  /* 0x0000000402037824 */ /* 0x002fca00078e00ff */
[----:B0-----:R-:W-:-:S04]  /*9cb0*/  IADD3 R2, P2, P3, R3, UR6, R12 ;  /* 0x0000000603027c10 */ /* 0x001fc8000fb5e00c */
[----:B------:R-:W-:Y:S01]  /*9cc0*/  IADD3.X R3, PT, PT, R0, UR5, R13, P2, P3 ;  /* 0x0000000500037c10 */ /* 0x000fe200097e640d */
[----:B------:R-:W-:Y:S01]  /*9cd0*/  STSM.16.M88 [R37], R78 ;  /* 0x0000004e25007844 */ /* 0x000fe20000000000 */
[----:B------:R-:W-:Y:S06]  /*9ce0*/  BAR.SYNC.DEFER_BLOCKING 0x0 ;  /* 0x0000000000007b1d */ /* 0x000fec0000010000 */
[----:B------:R-:W0:Y:S04]  /*9cf0*/  LDSM.16.M88 R17, [R36+UR14] ;  /* 0x0000000e2411783b */ /* 0x000e280008000000 */
[----:B0-----:R0:W-:Y:S01]  /*9d00*/  @!P1 STG.E desc[UR28][R2.64], R17 ;  /* 0x0000001102009986 */ /* 0x0011e2000c10191c */
[----:B------:R-:W-:Y:S06]  /*9d10*/  BAR.SYNC.DEFER_BLOCKING 0x0 ;  /* 0x0000000000007b1d */ /* 0x000fec0000010000 */
[----:B------:R-:W-:Y:S05]  /*9d20*/  @P0 BRA `(.L_x_19) ;  /* 0x0000000000a00947 */ /* 0x000fea0003800000 */
[----:B------:R-:W1:Y:S01]  /*9d30*/  S2UR UR5, SR_CgaCtaId ;  /* 0x00000000000579c3 */ /* 0x000e620000008800 */
[----:B------:R-:W-:Y:S01]  /*9d40*/  NOP ;  /* 0x0000000000007918 */ /* 0x000fe20000000000 */
[----:B------:R-:W-:Y:S01]  /*9d50*/  UMOV UR4, 0x50 ;  /* 0x0000005000047882 */ /* 0x000fe20000000000 */
[----:B------:R-:W-:Y:S02]  /*9d60*/  IMAD.U32 R0, RZ, RZ, UR12 ;  /* 0x0000000cff007e24 */ /* 0x000fe4000f8e00ff */
[----:B0-----:R-:W-:Y:S02]  /*9d70*/  HFMA2 R3, -RZ, RZ, 0, 1.5199184417724609375e-05 ;  /* 0x000000ffff037431 */ /* 0x001fe400000001ff */
[----:B------:R-:W-:Y:S01]  /*9d80*/  IMAD.MOV.U32 R7, RZ, RZ, 0x1 ;  /* 0x00000001ff077424 */ /* 0x000fe200078e00ff */
[----:B------:R-:W-:-:S04]  /*9d90*/  LOP3.LUT R0, R0, 0xffff, RZ, 0xc0, !PT ;  /* 0x0000ffff00007812 */ /* 0x000fc800078ec0ff */
[----:B------:R-:W-:-:S05]  /*9da0*/  SHF.R.U32.HI R0, RZ, 0x5, R0 ;  /* 0x00000005ff007819 */ /* 0x000fca0000011600 */
[----:B------:R-:W-:Y:S01]  /*9db0*/  VIADD R2, R0, 0x10 ;  /* 0x0000001000027836 */ /* 0x000fe20000000000 */
[----:B------:R-:W-:Y:S01]  /*9dc0*/  SHF.L.U32 R0, R3, R0, RZ ;  /* 0x0000000003007219 */ /* 0x000fe200000006ff */
[----:B-1----:R-:W-:-:S03]  /*9dd0*/  ULEA UR6, UR5, UR4, 0x18 ;  /* 0x0000000405067291 */ /* 0x002fc6000f8ec0ff */
[----:B------:R-:W-:-:S04]  /*9de0*/  SHF.L.U32 R3, R7, R2, RZ ;  /* 0x0000000207037219 */ /* 0x000fc800000006ff */
[----:B------:R-:W-:Y:S02]  /*9df0*/  LOP3.LUT R0, R3, R0, RZ, 0xfc, !PT ;  /* 0x0000000003007212 */ /* 0x000fe400078efcff */
[----:B------:R-:W0:Y:S02]  /*9e00*/  LDS R5, [UR6] ;  /* 0x00000006ff057984 */ /* 0x000e240008000800 */
[C---:B------:R-:W-:Y:S02]  /*9e10*/  LOP3.LUT R2, R0.reuse, 0xffff, RZ, 0xc0, !PT ;  /* 0x0000ffff00027812 */ /* 0x040fe400078ec0ff */
[----:B0-----:R-:W-:-:S04]  /*9e20*/  LOP3.LUT R3, R0, 0xffff, R5, 0x80, !PT ;  /* 0x0000ffff00037812 */ /* 0x001fc800078e8005 */
[----:B------:R-:W-:-:S13]  /*9e30*/  ISETP.NE.AND P0, PT, R3, R2, PT ;  /* 0x000000020300720c */ /* 0x000fda0003f05270 */
[----:B------:R-:W-:Y:S05]  /*9e40*/  @P0 BRA `(.L_x_20) ;  /* 0x0000000000500947 */ /* 0x000fea0003800000 */
[----:B------:R-:W-:Y:S02]  /*9e50*/  SHF.R.U32.HI R5, RZ, 0x10, R5 ;  /* 0x00000010ff057819 */ /* 0x000fe40000011605 */
[----:B------:R-:W-:-:S04]  /*9e60*/  SHF.R.U32.HI R2, RZ, 0x10, R0 ;  /* 0x00000010ff027819 */ /* 0x000fc80000011600 */
[----:B------:R-:W-:-:S04]  /*9e70*/  LOP3.LUT R5, R5, R2, RZ, 0xc0, !PT ;  /* 0x0000000205057212 */ /* 0x000fc800078ec0ff */
[----:B------:R-:W-:-:S13]  /*9e80*/  ISETP.NE.AND P0, PT, R5, R2, PT ;  /* 0x000000020500720c */ /* 0x000fda0003f05270 */
[----:B------:R-:W-:Y:S05]  /*9e90*/  @P0 BRA `(.L_x_21) ;  /* 0x0000000000300947 */ /* 0x000fea0003800000 */
[----:B------:R-:W-:Y:S01]  /*9ea0*/  R2UR UR4, R0 ;  /* 0x00000000000472ca */ /* 0x000fe200000e0000 */
[----:B------:R-:W-:Y:S01]  /*9eb0*/  VOTEU.ANY UR5, UPT, PT ;  /* 0x0000000000057886 */ /* 0x000fe200038e0100 */
[----:B------:R-:W0:Y:S01]  /*9ec0*/  S2R R0, SR_LANEID ;  /* 0x0000000000007919 */ /* 0x000e220000000000 */
[----:B------:R-:W-:-:S10]  /*9ed0*/  UFLO.U32 UR5, UR5 ;  /* 0x00000005000572bd */ /* 0x000fd400080e0000 */
[----:B------:R-:W-:-:S06]  /*9ee0*/  ULOP3.LUT UR4, URZ, UR4, URZ, 0x33, !UPT ;  /* 0x00000004ff047292 */ /* 0x000fcc000f8e33ff */
[----:B------:R-:W-:-:S04]  /*9ef0*/  MOV R2, UR4 ;  /* 0x0000000400027c02 */ /* 0x000fc80008000f00 */
[----:B------:R-:W1:Y:S02]  /*9f00*/  REDUX UR7, R2 ;  /* 0x00000000020773c4 */ /* 0x000e640000000000 */
[----:B------:R2:W-:Y:S01]  /*9f10*/  UTCATOMSWS.AND URZ, UR4 ;  /* 0x0000000400ff79e3 */ /* 0x0005e20008000000 */
[----:B0-----:R-:W-:Y:S01]  /*9f20*/  ISETP.EQ.U32.AND P0, PT, R0, UR5, PT ;  /* 0x0000000500007c0c */ /* 0x001fe2000bf02070 */
[----:B-1----:R-:W-:-:S12]  /*9f30*/  IMAD.U32 R0, RZ, RZ, UR7 ;  /* 0x00000007ff007e24 */ /* 0x002fd8000f8e00ff */
[----:B------:R2:W-:Y:S01]  /*9f40*/  @P0 ATOMS.AND RZ, [UR6], R0 ;  /* 0x00000000ffff098c */ /* 0x0005e2000a800006 */
[----:B------:R-:W-:Y:S05]  /*9f50*/  BRA `(.L_x_19) ;  /* 0x0000000000147947 */ /* 0x000fea0003800000 */
.L_x_21:
[----:B------:R-:W-:-:S07]  /*9f60*/  MOV R2, 0x9f80 ;  /* 0x00009f8000027802 */ /* 0x000fce0000000f00 */
[----:B------:R-:W-:Y:S05]  /*9f70*/  CALL.REL.NOINC `($__internal_0_$__cuda_sm10x_tcgen05_guardrail_trap_col_being_dealloced_not_returned_by_alloc) ;  /* 0x0000000000447944 */ /* 0x000fea0003c00000 */
[----:B------:R-:W-:Y:S05]  /*9f80*/  BRA `(.L_x_19) ;  /* 0x0000000000087947 */ /* 0x000fea0003800000 */
.L_x_20:
[----:B------:R-:W-:-:S07]  /*9f90*/  MOV R2, 0x9fb0 ;  /* 0x00009fb000027802 */ /* 0x000fce0000000f00 */
[----:B------:R-:W-:Y:S05]  /*9fa0*/  CALL.REL.NOINC `($__internal_2_$__cuda_sm10x_tcgen05_guardrail_trap_unallocated_columns_being_dealloced) ;  /* 0x0000000000507944 */ /* 0x000fea0003c00000 */
.L_x_19:
[----:B------:R-:W-:Y:S01]  /*9fb0*/  NOP ;  /* 0x0000000000007918 */ /* 0x000fe20000000000 */
[----:B--2---:R-:W-:Y:S05]  /*9fc0*/  EXIT ;  /* 0x000000000000794d */ /* 0x004fea0003800000 */
.L_x_8:
[----:B------:R-:W1:Y:S02]  /*9fd0*/  SYNCS.PHASECHK.TRANS64.TRYWAIT P4, [UR14+0x8000], RZ ;  /* 0x008000ffff0075a7 */ /* 0x000e64000808110e */
[----:B-1----:R-:W-:Y:S05]  /*9fe0*/  @!P4 BRA `(.L_x_8) ;  /* 0xfffffffc00f8c947 */ /* 0x002fea000383ffff */
[----:B------:R-:W-:Y:S05]  /*9ff0*/  BRA `(.L_x_7) ;  /* 0xffffff8000507947 */ /* 0x000fea000383ffff */
.L_x_13:
[----:B------:R-:W1:Y:S02]  /*a000*/  SYNCS.PHASECHK.TRANS64.TRYWAIT P2, [UR14+0xc010], RZ ;  /* 0x00c010ffff0075a7 */ /* 0x000e64000804110e */
[----:B-1----:R-:W-:Y:S05]  /*a010*/  @!P2 BRA `(.L_x_13) ;  /* 0xfffffffc00f8a947 */ /* 0x002fea000383ffff */
[----:B------:R-:W-:Y:S05]  /*a020*/  BRA `(.L_x_22) ;  /* 0xffffffb800647947 */ /* 0x000fea000383ffff */
.L_x_14:
[----:B------:R-:W2:Y:S02]  /*a030*/  SYNCS.PHASECHK.TRANS64.TRYWAIT P2, [UR18], R200 ;  /* 0x000000c8ff0075a7 */ /* 0x000ea40008041112 */
[----:B--2---:R-:W-:Y:S05]  /*a040*/  @!P2 BRA `(.L_x_14) ;  /* 0xfffffffc00f8a947 */ /* 0x004fea000383ffff */
[----:B------:R-:W-:Y:S05]  /*a050*/  BRA `(.L_x_23) ;  /* 0xffffffd0004c7947 */ /* 0x000fea000383ffff */
.L_x_18:
[----:B------:R-:W1:Y:S02]  /*a060*/  SYNCS.PHASECHK.TRANS64.TRYWAIT P2, [UR18], R6 ;  /* 0x00000006ff0075a7 */ /* 0x000e640008041112 */
[----:B-1----:R-:W-:Y:S05]  /*a070*/  @!P2 BRA `(.L_x_18) ;  /* 0xfffffffc00f8a947 */ /* 0x002fea000383ffff */
[----:B------:R-:W-:Y:S05]  /*a080*/  BRA `(.L_x_17) ;  /* 0xffffffe000707947 */ /* 0x000fea000383ffff */
        .weak           $__internal_0_$__cuda_sm10x_tcgen05_guardrail_trap_col_being_dealloced_not_returned_by_alloc
        .type           $__internal_0_$__cuda_sm10x_tcgen05_guardrail_trap_col_being_dealloced_not_returned_by_alloc,@function
        .size           $__internal_0_$__cuda_sm10x_tcgen05_guardrail_trap_col_being_dealloced_not_returned_by_alloc,($__internal_1_$__cuda_sm10x_tcgen05_guardrail_trap_phase_invalid_during_alloc - $__internal_0_$__cuda_sm10x_tcgen05_guardrail_trap_col_being_dealloced_not_returned_by_alloc)
$__internal_0_$__cuda_sm10x_tcgen05_guardrail_trap_col_being_dealloced_not_returned_by_alloc:
[----:B------:R-:W-:Y:S05]  /*a090*/  BPT.TRAP 0x1 ;  /* 0x000000040000795c */ /* 0x000fea0000300000 */
[----:B------:R-:W-:-:S04]  /*a0a0*/  IMAD.MOV.U32 R3, RZ, RZ, 0x0 ;  /* 0x00000000ff037424 */ /* 0x000fc800078e00ff */
[----:B------:R-:W-:Y:S05]  /*a0b0*/  RET.REL.NODEC R2 `(attn_fwd) ;  /* 0xffffff5c02d07950 */ /* 0x000fea0003c3ffff */
        .weak           $__internal_1_$__cuda_sm10x_tcgen05_guardrail_trap_phase_invalid_during_alloc
        .type           $__internal_1_$__cuda_sm10x_tcgen05_guardrail_trap_phase_invalid_during_alloc,@function
        .size           $__internal_1_$__cuda_sm10x_tcgen05_guardrail_trap_phase_invalid_during_alloc,($__internal_2_$__cuda_sm10x_tcgen05_guardrail_trap_unallocated_columns_being_dealloced - $__internal_1_$__cuda_sm10x_tcgen05_guardrail_trap_phase_invalid_during_alloc)
$__internal_1_$__cuda_sm10x_tcgen05_guardrail_trap_phase_invalid_during_alloc:
[----:B------:R-:W-:Y:S05]  /*a0c0*/  BPT.TRAP 0x1 ;  /* 0x000000040000795c */ /* 0x000fea0000300000 */
[----:B------:R-:W-:-:S04]  /*a0d0*/  MOV R3, 0x0 ;  /* 0x0000000000037802 */ /* 0x000fc80000000f00 */
[----:B------:R-:W-:Y:S05]  /*a0e0*/  RET.REL.NODEC R2 `(attn_fwd) ;  /* 0xffffff5c02c47950 */ /* 0x000fea0003c3ffff */
        .weak           $__internal_2_$__cuda_sm10x_tcgen05_guardrail_trap_unallocated_columns_being_dealloced
        .type           $__internal_2_$__cuda_sm10x_tcgen05_guardrail_trap_unallocated_columns_being_dealloced,@function
        .size           $__internal_2_$__cuda_sm10x_tcgen05_guardrail_trap_unallocated_columns_being_dealloced,(.L_x_27 - $__internal_2_$__cuda_sm10x_tcgen05_guardrail_trap_unallocated_columns_being_dealloced)
$__internal_2_$__cuda_sm10x_tcgen05_guardrail_trap_unallocated_columns_being_dealloced:
[----:B------:R-:W-:Y:S05]  /*a0f0*/  BPT.TRAP 0x1 ;  /* 0x000000040000795c */ /* 0x000fea0000300000 */
[----:B------:R-:W-:-:S04]  /*a100*/  IMAD.MOV.U32 R3, RZ, RZ, 0x0 ;  /* 0x00000000ff037424 */ /* 0x000fc800078e00ff */
[----:B------:R-:W-:Y:S05]  /*a110*/  RET.REL.NODEC R2 `(attn_fwd) ;  /* 0xffffff5c02b87950 */ /* 0x000fea0003c3ffff */
.L_x_24:
[----:B------:R-:W-:-:S00]  /*a120*/  BRA `(.L_x_24) ;  /* 0xfffffffc00fc7947 */ /* 0x000fc0000383ffff */
[----:B------:R-:W-:-:S00]  /*a130*/  NOP ;  /* 0x0000000000007918 */ /* 0x000fc00000000000 */
        /* <DEDUP_REMOVED lines=12> */
.L_x_27:


//--------------------- .nv.global.init           --------------------------
	.section	.nv.global.init,"aw",@progbits
.nv.global.init:
	.type		_$_str,@object
	.size		_$_str,(.L_3 - _$_str)
_$_str:
        /*0000*/ 	.byte	0x5f, 0x5f, 0x43, 0x55, 0x44, 0x41, 0x5f, 0x46, 0x54, 0x5a, 0x00
.L_3:


//--------------------- .nv.shared.attn_fwd       --------------------------
	.section	.nv.shared.attn_fwd,"aw",@nobits
	.sectionflags	@""
	.align	16
	.zero		1024


//--------------------- .nv.shared.reserved.0     --------------------------
	.section	.nv.shared.reserved.0,"aw",@nobits
	.align	8
	.weak		__nv_reservedSMEM_offset_0_alias
	.size		__nv_reservedSMEM_offset_0_alias, 0, 64
	.other		__nv_reservedSMEM_offset_0_alias,@"STO_CUDA_RESERVED_SHARED STV_DEFAULT"
__nv_reservedSMEM_offset_0_alias:
	.zero		0
.nv.shared.reserved.0:
	.zero		64
	.weak		__nv_reservedSMEM_allocation_phase
	.type		__nv_reservedSMEM_allocation_phase,@object
	.size		__nv_reservedSMEM_allocation_phase,(.L_0 - __nv_reservedSMEM_allocation_phase)
__nv_reservedSMEM_allocation_phase:
	.zero		1
.L_0:
	.zero		7
	.weak		__nv_reservedSMEM_devtool_atexit_pc
	.type		__nv_reservedSMEM_devtool_atexit_pc,@object
	.size		__nv_reservedSMEM_devtool_atexit_pc,(__nv_reservedSMEM_allocation_mask - __nv_reservedSMEM_devtool_atexit_pc)
__nv_reservedSMEM_devtool_atexit_pc:
	.zero		8
	.weak		__nv_reservedSMEM_allocation_mask
	.type		__nv_reservedSMEM_allocation_mask,@object
	.size		__nv_reservedSMEM_allocation_mask,(.L_2 - __nv_reservedSMEM_allocation_mask)
__nv_reservedSMEM_allocation_mask:
	.zero		4
.L_2:


//--------------------- .nv.constant0.attn_fwd    --------------------------
	.section	.nv.constant0.attn_fwd,"a",@progbits
	.sectionflags	@""
	.align	4
.nv.constant0.attn_fwd:
	.zero		1032


//--------------------- SYMBOLS --------------------------

	.type		.nv.reservedSmem.offset0,@object
	.size		.nv.reservedSmem.offset0,0x4
	.type		.nv.reservedSmem.cap,@object
	.size		.nv.reservedSmem.cap,0x4
